//
// Generated by NVIDIA NVVM Compiler
//
// Compiler Build ID: CL-36424714
// Cuda compilation tools, release 13.0, V13.0.88
// Based on NVVM 20.0.0
//

.version 9.0
.target sm_100
.address_size 64

	// .globl	_Z23calculateInitialSupportPiS_S_ii

.visible .entry _Z23calculateInitialSupportPiS_S_ii(
	.param .u64 .ptr .align 1 _Z23calculateInitialSupportPiS_S_ii_param_0,
	.param .u64 .ptr .align 1 _Z23calculateInitialSupportPiS_S_ii_param_1,
	.param .u64 .ptr .align 1 _Z23calculateInitialSupportPiS_S_ii_param_2,
	.param .u32 _Z23calculateInitialSupportPiS_S_ii_param_3,
	.param .u32 _Z23calculateInitialSupportPiS_S_ii_param_4
)
{
	.reg .pred 	%p<41>;
	.reg .b32 	%r<167>;
	.reg .b64 	%rd<43>;

	ld.param.u64 	%rd13, [_Z23calculateInitialSupportPiS_S_ii_param_0];
	ld.param.u64 	%rd11, [_Z23calculateInitialSupportPiS_S_ii_param_1];
	ld.param.u64 	%rd12, [_Z23calculateInitialSupportPiS_S_ii_param_2];
	ld.param.u32 	%r73, [_Z23calculateInitialSupportPiS_S_ii_param_3];
	ld.param.u32 	%r72, [_Z23calculateInitialSupportPiS_S_ii_param_4];
	cvta.to.global.u64 	%rd1, %rd13;
	mov.u32 	%r74, %ctaid.x;
	mov.u32 	%r75, %ntid.x;
	mov.u32 	%r76, %tid.x;
	mad.lo.s32 	%r1, %r74, %r75, %r76;
	setp.ge.s32 	%p1, %r1, %r73;
	@%p1 bra 	$L__BB0_44;
	cvta.to.global.u64 	%rd2, %rd11;
	setp.lt.s32 	%p2, %r72, 1;
	mov.b32 	%r166, 0;
	@%p2 bra 	$L__BB0_43;
	shl.b32 	%r80, %r1, 1;
	mul.wide.s32 	%rd14, %r80, 4;
	add.s64 	%rd15, %rd2, %rd14;
	ld.global.u32 	%r81, [%rd15+4];
	ld.global.u32 	%r82, [%rd15];
	mul.lo.s32 	%r2, %r82, %r72;
	mul.lo.s32 	%r3, %r81, %r72;
	and.b32  	%r4, %r72, 7;
	setp.lt.u32 	%p3, %r72, 8;
	mov.b32 	%r158, 0;
	mov.u32 	%r166, %r158;
	@%p3 bra 	$L__BB0_21;
	and.b32  	%r158, %r72, 2147483640;
	add.s64 	%rd3, %rd1, 16;
	neg.s32 	%r138, %r158;
	mul.wide.s32 	%rd16, %r3, 4;
	add.s64 	%rd42, %rd3, %rd16;
	mov.b32 	%r166, 0;
	mov.u32 	%r139, %r3;
	mov.u32 	%r140, %r2;
$L__BB0_4:
	.pragma "nounroll";
	mul.wide.s32 	%rd17, %r140, 4;
	add.s64 	%rd6, %rd3, %rd17;
	ld.global.u32 	%r85, [%rd6+-16];
	setp.eq.s32 	%p4, %r85, 0;
	mov.b32 	%r142, 0;
	@%p4 bra 	$L__BB0_6;
	mul.wide.s32 	%rd18, %r139, 4;
	add.s64 	%rd19, %rd1, %rd18;
	ld.global.u32 	%r86, [%rd19];
	setp.ne.s32 	%p5, %r86, 0;
	selp.u32 	%r142, 1, 0, %p5;
$L__BB0_6:
	add.s32 	%r13, %r142, %r166;
	ld.global.u32 	%r88, [%rd6+-12];
	setp.eq.s32 	%p6, %r88, 0;
	mov.b32 	%r143, 0;
	@%p6 bra 	$L__BB0_8;
	ld.global.u32 	%r89, [%rd42+-12];
	setp.ne.s32 	%p7, %r89, 0;
	selp.u32 	%r143, 1, 0, %p7;
$L__BB0_8:
	add.s32 	%r16, %r143, %r13;
	ld.global.u32 	%r91, [%rd6+-8];
	setp.eq.s32 	%p8, %r91, 0;
	mov.b32 	%r144, 0;
	@%p8 bra 	$L__BB0_10;
	ld.global.u32 	%r92, [%rd42+-8];
	setp.ne.s32 	%p9, %r92, 0;
	selp.u32 	%r144, 1, 0, %p9;
$L__BB0_10:
	add.s32 	%r19, %r144, %r16;
	ld.global.u32 	%r94, [%rd6+-4];
	setp.eq.s32 	%p10, %r94, 0;
	mov.b32 	%r145, 0;
	@%p10 bra 	$L__BB0_12;
	ld.global.u32 	%r95, [%rd42+-4];
	setp.ne.s32 	%p11, %r95, 0;
	selp.u32 	%r145, 1, 0, %p11;
$L__BB0_12:
	add.s32 	%r22, %r145, %r19;
	ld.global.u32 	%r97, [%rd6];
	setp.eq.s32 	%p12, %r97, 0;
	mov.b32 	%r146, 0;
	@%p12 bra 	$L__BB0_14;
	ld.global.u32 	%r98, [%rd42];
	setp.ne.s32 	%p13, %r98, 0;
	selp.u32 	%r146, 1, 0, %p13;
$L__BB0_14:
	add.s32 	%r25, %r146, %r22;
	ld.global.u32 	%r100, [%rd6+4];
	setp.eq.s32 	%p14, %r100, 0;
	mov.b32 	%r147, 0;
	@%p14 bra 	$L__BB0_16;
	ld.global.u32 	%r101, [%rd42+4];
	setp.ne.s32 	%p15, %r101, 0;
	selp.u32 	%r147, 1, 0, %p15;
$L__BB0_16:
	add.s32 	%r28, %r147, %r25;
	ld.global.u32 	%r103, [%rd6+8];
	setp.eq.s32 	%p16, %r103, 0;
	mov.b32 	%r148, 0;
	@%p16 bra 	$L__BB0_18;
	ld.global.u32 	%r104, [%rd42+8];
	setp.ne.s32 	%p17, %r104, 0;
	selp.u32 	%r148, 1, 0, %p17;
$L__BB0_18:
	add.s32 	%r31, %r148, %r28;
	ld.global.u32 	%r106, [%rd6+12];
	setp.eq.s32 	%p18, %r106, 0;
	mov.b32 	%r149, 0;
	@%p18 bra 	$L__BB0_20;
	ld.global.u32 	%r107, [%rd42+12];
	setp.ne.s32 	%p19, %r107, 0;
	selp.u32 	%r149, 1, 0, %p19;
$L__BB0_20:
	add.s32 	%r166, %r149, %r31;
	add.s32 	%r140, %r140, 8;
	add.s32 	%r139, %r139, 8;
	add.s32 	%r138, %r138, 8;
	add.s64 	%rd42, %rd42, 32;
	setp.ne.s32 	%p20, %r138, 0;
	@%p20 bra 	$L__BB0_4;
$L__BB0_21:
	setp.eq.s32 	%p21, %r4, 0;
	@%p21 bra 	$L__BB0_43;
	and.b32  	%r41, %r72, 3;
	setp.lt.u32 	%p22, %r4, 4;
	@%p22 bra 	$L__BB0_32;
	add.s32 	%r110, %r158, %r2;
	mul.wide.s32 	%rd20, %r110, 4;
	add.s64 	%rd8, %rd1, %rd20;
	ld.global.u32 	%r111, [%rd8];
	setp.eq.s32 	%p23, %r111, 0;
	mov.b32 	%r153, 0;
	@%p23 bra 	$L__BB0_25;
	add.s32 	%r112, %r158, %r3;
	mul.wide.s32 	%rd21, %r112, 4;
	add.s64 	%rd22, %rd1, %rd21;
	ld.global.u32 	%r113, [%rd22];
	setp.ne.s32 	%p24, %r113, 0;
	selp.u32 	%r153, 1, 0, %p24;
$L__BB0_25:
	add.s32 	%r44, %r153, %r166;
	ld.global.u32 	%r115, [%rd8+4];
	setp.eq.s32 	%p25, %r115, 0;
	cvt.s64.s32 	%rd23, %r3;
	cvt.u64.u32 	%rd24, %r158;
	add.s64 	%rd25, %rd24, %rd23;
	shl.b64 	%rd26, %rd25, 2;
	add.s64 	%rd9, %rd1, %rd26;
	mov.b32 	%r154, 0;
	@%p25 bra 	$L__BB0_27;
	ld.global.u32 	%r116, [%rd9+4];
	setp.ne.s32 	%p26, %r116, 0;
	selp.u32 	%r154, 1, 0, %p26;
$L__BB0_27:
	add.s32 	%r47, %r154, %r44;
	ld.global.u32 	%r118, [%rd8+8];
	setp.eq.s32 	%p27, %r118, 0;
	mov.b32 	%r155, 0;
	@%p27 bra 	$L__BB0_29;
	ld.global.u32 	%r119, [%rd9+8];
	setp.ne.s32 	%p28, %r119, 0;
	selp.u32 	%r155, 1, 0, %p28;
$L__BB0_29:
	add.s32 	%r50, %r155, %r47;
	ld.global.u32 	%r121, [%rd8+12];
	setp.eq.s32 	%p29, %r121, 0;
	mov.b32 	%r156, 0;
	@%p29 bra 	$L__BB0_31;
	ld.global.u32 	%r122, [%rd9+12];
	setp.ne.s32 	%p30, %r122, 0;
	selp.u32 	%r156, 1, 0, %p30;
$L__BB0_31:
	add.s32 	%r166, %r156, %r50;
	add.s32 	%r158, %r158, 4;
$L__BB0_32:
	setp.eq.s32 	%p31, %r41, 0;
	@%p31 bra 	$L__BB0_43;
	setp.eq.s32 	%p32, %r41, 1;
	@%p32 bra 	$L__BB0_39;
	add.s32 	%r125, %r158, %r2;
	mul.wide.s32 	%rd27, %r125, 4;
	add.s64 	%rd10, %rd1, %rd27;
	ld.global.u32 	%r126, [%rd10];
	setp.eq.s32 	%p33, %r126, 0;
	mov.b32 	%r160, 0;
	@%p33 bra 	$L__BB0_36;
	add.s32 	%r127, %r158, %r3;
	mul.wide.s32 	%rd28, %r127, 4;
	add.s64 	%rd29, %rd1, %rd28;
	ld.global.u32 	%r128, [%rd29];
	setp.ne.s32 	%p34, %r128, 0;
	selp.u32 	%r160, 1, 0, %p34;
$L__BB0_36:
	add.s32 	%r60, %r160, %r166;
	ld.global.u32 	%r130, [%rd10+4];
	setp.eq.s32 	%p35, %r130, 0;
	mov.b32 	%r161, 0;
	@%p35 bra 	$L__BB0_38;
	cvt.s64.s32 	%rd30, %r3;
	cvt.u64.u32 	%rd31, %r158;
	add.s64 	%rd32, %rd31, %rd30;
	shl.b64 	%rd33, %rd32, 2;
	add.s64 	%rd34, %rd1, %rd33;
	ld.global.u32 	%r131, [%rd34+4];
	setp.ne.s32 	%p36, %r131, 0;
	selp.u32 	%r161, 1, 0, %p36;
$L__BB0_38:
	add.s32 	%r166, %r161, %r60;
	add.s32 	%r158, %r158, 2;
$L__BB0_39:
	and.b32  	%r132, %r72, 1;
	setp.eq.b32 	%p37, %r132, 1;
	not.pred 	%p38, %p37;
	@%p38 bra 	$L__BB0_43;
	add.s32 	%r134, %r158, %r2;
	mul.wide.s32 	%rd35, %r134, 4;
	add.s64 	%rd36, %rd1, %rd35;
	ld.global.u32 	%r135, [%rd36];
	setp.eq.s32 	%p39, %r135, 0;
	mov.b32 	%r165, 0;
	@%p39 bra 	$L__BB0_42;
	add.s32 	%r136, %r158, %r3;
	mul.wide.s32 	%rd37, %r136, 4;
	add.s64 	%rd38, %rd1, %rd37;
	ld.global.u32 	%r137, [%rd38];
	setp.ne.s32 	%p40, %r137, 0;
	selp.u32 	%r165, 1, 0, %p40;
$L__BB0_42:
	add.s32 	%r166, %r165, %r166;
$L__BB0_43:
	cvta.to.global.u64 	%rd39, %rd12;
	mul.wide.s32 	%rd40, %r1, 4;
	add.s64 	%rd41, %rd39, %rd40;
	st.global.u32 	[%rd41], %r166;
$L__BB0_44:
	ret;

}
	// .globl	_Z13updateSupportPiS_S_S_iii
.visible .entry _Z13updateSupportPiS_S_S_iii(
	.param .u64 .ptr .align 1 _Z13updateSupportPiS_S_S_iii_param_0,
	.param .u64 .ptr .align 1 _Z13updateSupportPiS_S_S_iii_param_1,
	.param .u64 .ptr .align 1 _Z13updateSupportPiS_S_S_iii_param_2,
	.param .u64 .ptr .align 1 _Z13updateSupportPiS_S_S_iii_param_3,
	.param .u32 _Z13updateSupportPiS_S_S_iii_param_4,
	.param .u32 _Z13updateSupportPiS_S_S_iii_param_5,
	.param .u32 _Z13updateSupportPiS_S_S_iii_param_6
)
{
	.reg .pred 	%p<111>;
	.reg .b32 	%r<81>;
	.reg .b64 	%rd<29>;

	ld.param.u64 	%rd13, [_Z13updateSupportPiS_S_S_iii_param_0];
	ld.param.u64 	%rd14, [_Z13updateSupportPiS_S_S_iii_param_1];
	ld.param.u64 	%rd15, [_Z13updateSupportPiS_S_S_iii_param_2];
	ld.param.u64 	%rd12, [_Z13updateSupportPiS_S_S_iii_param_3];
	ld.param.u32 	%r44, [_Z13updateSupportPiS_S_S_iii_param_4];
	ld.param.u32 	%r42, [_Z13updateSupportPiS_S_S_iii_param_5];
	ld.param.u32 	%r43, [_Z13updateSupportPiS_S_S_iii_param_6];
	cvta.to.global.u64 	%rd1, %rd15;
	cvta.to.global.u64 	%rd2, %rd13;
	cvta.to.global.u64 	%rd3, %rd14;
	mov.u32 	%r45, %ctaid.x;
	mov.u32 	%r46, %ntid.x;
	mov.u32 	%r47, %tid.x;
	mad.lo.s32 	%r1, %r45, %r46, %r47;
	setp.ge.s32 	%p1, %r1, %r44;
	@%p1 bra 	$L__BB1_68;
	cvta.to.global.u64 	%rd16, %rd12;
	mul.wide.s32 	%rd17, %r1, 4;
	add.s64 	%rd18, %rd16, %rd17;
	ld.global.u32 	%r48, [%rd18];
	shl.b32 	%r49, %r48, 1;
	mul.wide.s32 	%rd19, %r49, 4;
	add.s64 	%rd20, %rd3, %rd19;
	ld.global.u32 	%r2, [%rd20];
	ld.global.u32 	%r3, [%rd20+4];
	setp.lt.s32 	%p2, %r43, 1;
	@%p2 bra 	$L__BB1_68;
	mul.lo.s32 	%r4, %r2, %r43;
	mul.lo.s32 	%r5, %r3, %r43;
	and.b32  	%r6, %r42, 3;
	and.b32  	%r7, %r42, 2147483644;
	neg.s32 	%r8, %r7;
	add.s64 	%rd4, %rd3, 16;
	add.s64 	%rd5, %rd1, 8;
	mov.b32 	%r78, 0;
$L__BB1_3:
	add.s32 	%r51, %r78, %r4;
	mul.wide.s32 	%rd21, %r51, 4;
	add.s64 	%rd22, %rd2, %rd21;
	ld.global.u32 	%r52, [%rd22];
	setp.eq.s32 	%p3, %r52, 0;
	@%p3 bra 	$L__BB1_67;
	setp.lt.s32 	%p4, %r42, 1;
	add.s32 	%r53, %r78, %r5;
	mul.wide.s32 	%rd23, %r53, 4;
	add.s64 	%rd24, %rd2, %rd23;
	ld.global.u32 	%r54, [%rd24];
	setp.eq.s32 	%p5, %r54, 0;
	or.pred  	%p6, %p5, %p4;
	@%p6 bra 	$L__BB1_67;
	setp.lt.u32 	%p7, %r42, 4;
	mov.b32 	%r80, 0;
	@%p7 bra 	$L__BB1_40;
	mov.u64 	%rd27, %rd5;
	mov.u64 	%rd28, %rd4;
	mov.u32 	%r79, %r8;
$L__BB1_7:
	ld.global.u32 	%r11, [%rd28+-16];
	ld.global.u32 	%r56, [%rd28+-12];
	setp.eq.s32 	%p8, %r11, %r2;
	setp.eq.s32 	%p9, %r56, %r78;
	and.pred  	%p10, %p8, %p9;
	@%p10 bra 	$L__BB1_9;
	setp.ne.s32 	%p11, %r11, %r78;
	setp.ne.s32 	%p12, %r56, %r2;
	or.pred  	%p13, %p11, %p12;
	@%p13 bra 	$L__BB1_11;
$L__BB1_9:
	ld.global.u32 	%r13, [%rd27+-8];
	setp.lt.s32 	%p14, %r13, 1;
	@%p14 bra 	$L__BB1_11;
	add.s32 	%r57, %r13, -1;
	st.global.u32 	[%rd27+-8], %r57;
$L__BB1_11:
	setp.eq.s32 	%p16, %r11, %r3;
	and.pred  	%p17, %p16, %p9;
	@%p17 bra 	$L__BB1_13;
	setp.ne.s32 	%p18, %r11, %r78;
	setp.ne.s32 	%p19, %r56, %r3;
	or.pred  	%p20, %p18, %p19;
	@%p20 bra 	$L__BB1_15;
$L__BB1_13:
	ld.global.u32 	%r14, [%rd27+-8];
	setp.lt.s32 	%p21, %r14, 1;
	@%p21 bra 	$L__BB1_15;
	add.s32 	%r58, %r14, -1;
	st.global.u32 	[%rd27+-8], %r58;
$L__BB1_15:
	ld.global.u32 	%r15, [%rd28+-8];
	ld.global.u32 	%r59, [%rd28+-4];
	setp.eq.s32 	%p22, %r15, %r2;
	setp.eq.s32 	%p23, %r59, %r78;
	and.pred  	%p24, %p22, %p23;
	@%p24 bra 	$L__BB1_17;
	setp.ne.s32 	%p25, %r15, %r78;
	setp.ne.s32 	%p26, %r59, %r2;
	or.pred  	%p27, %p25, %p26;
	@%p27 bra 	$L__BB1_19;
$L__BB1_17:
	ld.global.u32 	%r17, [%rd27+-4];
	setp.lt.s32 	%p28, %r17, 1;
	@%p28 bra 	$L__BB1_19;
	add.s32 	%r60, %r17, -1;
	st.global.u32 	[%rd27+-4], %r60;
$L__BB1_19:
	setp.eq.s32 	%p30, %r15, %r3;
	and.pred  	%p31, %p30, %p23;
	@%p31 bra 	$L__BB1_21;
	setp.ne.s32 	%p32, %r15, %r78;
	setp.ne.s32 	%p33, %r59, %r3;
	or.pred  	%p34, %p32, %p33;
	@%p34 bra 	$L__BB1_23;
$L__BB1_21:
	ld.global.u32 	%r18, [%rd27+-4];
	setp.lt.s32 	%p35, %r18, 1;
	@%p35 bra 	$L__BB1_23;
	add.s32 	%r61, %r18, -1;
	st.global.u32 	[%rd27+-4], %r61;
$L__BB1_23:
	ld.global.u32 	%r19, [%rd28];
	ld.global.u32 	%r62, [%rd28+4];
	setp.eq.s32 	%p36, %r19, %r2;
	setp.eq.s32 	%p37, %r62, %r78;
	and.pred  	%p38, %p36, %p37;
	@%p38 bra 	$L__BB1_25;
	setp.ne.s32 	%p39, %r19, %r78;
	setp.ne.s32 	%p40, %r62, %r2;
	or.pred  	%p41, %p39, %p40;
	@%p41 bra 	$L__BB1_27;
$L__BB1_25:
	ld.global.u32 	%r21, [%rd27];
	setp.lt.s32 	%p42, %r21, 1;
	@%p42 bra 	$L__BB1_27;
	add.s32 	%r63, %r21, -1;
	st.global.u32 	[%rd27], %r63;
$L__BB1_27:
	setp.eq.s32 	%p44, %r19, %r3;
	and.pred  	%p45, %p44, %p37;
	@%p45 bra 	$L__BB1_29;
	setp.ne.s32 	%p46, %r19, %r78;
	setp.ne.s32 	%p47, %r62, %r3;
	or.pred  	%p48, %p46, %p47;
	@%p48 bra 	$L__BB1_31;
$L__BB1_29:
	ld.global.u32 	%r22, [%rd27];
	setp.lt.s32 	%p49, %r22, 1;
	@%p49 bra 	$L__BB1_31;
	add.s32 	%r64, %r22, -1;
	st.global.u32 	[%rd27], %r64;
$L__BB1_31:
	ld.global.u32 	%r23, [%rd28+8];
	ld.global.u32 	%r65, [%rd28+12];
	setp.eq.s32 	%p50, %r23, %r2;
	setp.eq.s32 	%p51, %r65, %r78;
	and.pred  	%p52, %p50, %p51;
	@%p52 bra 	$L__BB1_33;
	setp.ne.s32 	%p53, %r23, %r78;
	setp.ne.s32 	%p54, %r65, %r2;
	or.pred  	%p55, %p53, %p54;
	@%p55 bra 	$L__BB1_35;
$L__BB1_33:
	ld.global.u32 	%r25, [%rd27+4];
	setp.lt.s32 	%p56, %r25, 1;
	@%p56 bra 	$L__BB1_35;
	add.s32 	%r66, %r25, -1;
	st.global.u32 	[%rd27+4], %r66;
$L__BB1_35:
	setp.eq.s32 	%p58, %r23, %r3;
	and.pred  	%p59, %p58, %p51;
	@%p59 bra 	$L__BB1_37;
	setp.ne.s32 	%p60, %r23, %r78;
	setp.ne.s32 	%p61, %r65, %r3;
	or.pred  	%p62, %p60, %p61;
	@%p62 bra 	$L__BB1_39;
$L__BB1_37:
	ld.global.u32 	%r26, [%rd27+4];
	setp.lt.s32 	%p63, %r26, 1;
	@%p63 bra 	$L__BB1_39;
	add.s32 	%r67, %r26, -1;
	st.global.u32 	[%rd27+4], %r67;
$L__BB1_39:
	add.s32 	%r79, %r79, 4;
	add.s64 	%rd28, %rd28, 32;
	add.s64 	%rd27, %rd27, 16;
	setp.ne.s32 	%p64, %r79, 0;
	mov.u32 	%r80, %r7;
	@%p64 bra 	$L__BB1_7;
$L__BB1_40:
	setp.eq.s32 	%p65, %r6, 0;
	@%p65 bra 	$L__BB1_67;
	shl.b32 	%r68, %r80, 1;
	mul.wide.u32 	%rd25, %r68, 4;
	add.s64 	%rd10, %rd3, %rd25;
	ld.global.u32 	%r29, [%rd10];
	ld.global.u32 	%r69, [%rd10+4];
	setp.eq.s32 	%p66, %r29, %r2;
	setp.eq.s32 	%p67, %r69, %r78;
	and.pred  	%p68, %p66, %p67;
	mul.wide.u32 	%rd26, %r80, 4;
	add.s64 	%rd11, %rd1, %rd26;
	@%p68 bra 	$L__BB1_43;
	setp.ne.s32 	%p69, %r29, %r78;
	setp.ne.s32 	%p70, %r69, %r2;
	or.pred  	%p71, %p69, %p70;
	@%p71 bra 	$L__BB1_45;
$L__BB1_43:
	ld.global.u32 	%r31, [%rd11];
	setp.lt.s32 	%p72, %r31, 1;
	@%p72 bra 	$L__BB1_45;
	add.s32 	%r70, %r31, -1;
	st.global.u32 	[%rd11], %r70;
$L__BB1_45:
	setp.eq.s32 	%p74, %r29, %r3;
	and.pred  	%p75, %p74, %p67;
	@%p75 bra 	$L__BB1_47;
	setp.ne.s32 	%p76, %r29, %r78;
	setp.ne.s32 	%p77, %r69, %r3;
	or.pred  	%p78, %p76, %p77;
	@%p78 bra 	$L__BB1_49;
$L__BB1_47:
	ld.global.u32 	%r32, [%rd11];
	setp.lt.s32 	%p79, %r32, 1;
	@%p79 bra 	$L__BB1_49;
	add.s32 	%r71, %r32, -1;
	st.global.u32 	[%rd11], %r71;
$L__BB1_49:
	setp.eq.s32 	%p80, %r6, 1;
	@%p80 bra 	$L__BB1_67;
	ld.global.u32 	%r33, [%rd10+8];
	ld.global.u32 	%r72, [%rd10+12];
	setp.eq.s32 	%p81, %r33, %r2;
	setp.eq.s32 	%p82, %r72, %r78;
	and.pred  	%p83, %p81, %p82;
	@%p83 bra 	$L__BB1_52;
	setp.ne.s32 	%p84, %r33, %r78;
	setp.ne.s32 	%p85, %r72, %r2;
	or.pred  	%p86, %p84, %p85;
	@%p86 bra 	$L__BB1_54;
$L__BB1_52:
	ld.global.u32 	%r35, [%rd11+4];
	setp.lt.s32 	%p87, %r35, 1;
	@%p87 bra 	$L__BB1_54;
	add.s32 	%r73, %r35, -1;
	st.global.u32 	[%rd11+4], %r73;
$L__BB1_54:
	setp.eq.s32 	%p89, %r33, %r3;
	and.pred  	%p90, %p89, %p82;
	@%p90 bra 	$L__BB1_56;
	setp.ne.s32 	%p91, %r33, %r78;
	setp.ne.s32 	%p92, %r72, %r3;
	or.pred  	%p93, %p91, %p92;
	@%p93 bra 	$L__BB1_58;
$L__BB1_56:
	ld.global.u32 	%r36, [%rd11+4];
	setp.lt.s32 	%p94, %r36, 1;
	@%p94 bra 	$L__BB1_58;
	add.s32 	%r74, %r36, -1;
	st.global.u32 	[%rd11+4], %r74;
$L__BB1_58:
	setp.eq.s32 	%p95, %r6, 2;
	@%p95 bra 	$L__BB1_67;
	ld.global.u32 	%r37, [%rd10+16];
	ld.global.u32 	%r75, [%rd10+20];
	setp.eq.s32 	%p96, %r37, %r2;
	setp.eq.s32 	%p97, %r75, %r78;
	and.pred  	%p98, %p96, %p97;
	@%p98 bra 	$L__BB1_61;
	setp.ne.s32 	%p99, %r37, %r78;
	setp.ne.s32 	%p100, %r75, %r2;
	or.pred  	%p101, %p99, %p100;
	@%p101 bra 	$L__BB1_63;
$L__BB1_61:
	ld.global.u32 	%r39, [%rd11+8];
	setp.lt.s32 	%p102, %r39, 1;
	@%p102 bra 	$L__BB1_63;
	add.s32 	%r76, %r39, -1;
	st.global.u32 	[%rd11+8], %r76;
$L__BB1_63:
	setp.eq.s32 	%p103, %r75, %r78;
	setp.eq.s32 	%p104, %r37, %r3;
	and.pred  	%p105, %p104, %p103;
	@%p105 bra 	$L__BB1_65;
	setp.ne.s32 	%p106, %r37, %r78;
	setp.ne.s32 	%p107, %r75, %r3;
	or.pred  	%p108, %p106, %p107;
	@%p108 bra 	$L__BB1_67;
$L__BB1_65:
	ld.global.u32 	%r40, [%rd11+8];
	setp.lt.s32 	%p109, %r40, 1;
	@%p109 bra 	$L__BB1_67;
	add.s32 	%r77, %r40, -1;
	st.global.u32 	[%rd11+8], %r77;
$L__BB1_67:
	add.s32 	%r78, %r78, 1;
	setp.ne.s32 	%p110, %r78, %r43;
	@%p110 bra 	$L__BB1_3;
$L__BB1_68:
	ret;

}


// ===== COMPILED SASS (sm_100) =====

	.target	sm_100

	.elftype	@"ET_EXEC"


//--------------------- .note.nv.tkinfo           --------------------------
	.section	.note.nv.tkinfo,"",@"SHT_NOTE"
	.sectionflags	@"SHF_NOTE_NV_TKINFO"
	.tkinfo
        /*0018*/ 	.word	0x00000002
        /*0030*/ 	.string	""
        /*0030*/ 	.string	"ptxas"
        /*0030*/ 	.string	"Cuda compilation tools, release 13.0, V13.0.88"
        /*0030*/ 	.string	"Build cuda_13.0.r13.0/compiler.36424714_0"
        /*0030*/ 	.string	"-arch sm_100 -m 64 "



//--------------------- .note.nv.cuinfo           --------------------------
	.section	.note.nv.cuinfo,"",@"SHT_NOTE"
	.sectionflags	@"SHF_NOTE_NV_CUINFO"
        /*0018*/ 	.short	0x0002
        /*001a*/ 	.short	0x0064
        /*001c*/ 	.short	0x0082
	.zero		2


//--------------------- .nv.info                  --------------------------
	.section	.nv.info,"",@"SHT_CUDA_INFO"
	.align	4


	//----- nvinfo : EIATTR_REGCOUNT
	.align		4
        /*0000*/ 	.byte	0x04, 0x2f
        /*0002*/ 	.short	(.L_1 - .L_0)
	.align		4
.L_0:
        /*0004*/ 	.word	index@(_Z23calculateInitialSupportPiS_S_ii)
        /*0008*/ 	.word	0x00000018


	//----- nvinfo : EIATTR_FRAME_SIZE
	.align		4
.L_1:
        /*000c*/ 	.byte	0x04, 0x11
        /*000e*/ 	.short	(.L_3 - .L_2)
	.align		4
.L_2:
        /*0010*/ 	.word	index@(_Z23calculateInitialSupportPiS_S_ii)
        /*0014*/ 	.word	0x00000000


	//----- nvinfo : EIATTR_REGCOUNT
	.align		4
.L_3:
        /*0018*/ 	.byte	0x04, 0x2f
        /*001a*/ 	.short	(.L_5 - .L_4)
	.align		4
.L_4:
        /*001c*/ 	.word	index@(_Z13updateSupportPiS_S_S_iii)
        /*0020*/ 	.word	0x0000000e


	//----- nvinfo : EIATTR_FRAME_SIZE
	.align		4
.L_5:
        /*0024*/ 	.byte	0x04, 0x11
        /*0026*/ 	.short	(.L_7 - .L_6)
	.align		4
.L_6:
        /*0028*/ 	.word	index@(_Z13updateSupportPiS_S_S_iii)
        /*002c*/ 	.word	0x00000000


	//----- nvinfo : EIATTR_MIN_STACK_SIZE
	.align		4
.L_7:
        /*0030*/ 	.byte	0x04, 0x12
        /*0032*/ 	.short	(.L_9 - .L_8)
	.align		4
.L_8:
        /*0034*/ 	.word	index@(_Z13updateSupportPiS_S_S_iii)
        /*0038*/ 	.word	0x00000000


	//----- nvinfo : EIATTR_MIN_STACK_SIZE
	.align		4
.L_9:
        /*003c*/ 	.byte	0x04, 0x12
        /*003e*/ 	.short	(.L_11 - .L_10)
	.align		4
.L_10:
        /*0040*/ 	.word	index@(_Z23calculateInitialSupportPiS_S_ii)
        /*0044*/ 	.word	0x00000000
.L_11:


//--------------------- .nv.compat                --------------------------
	.section	.nv.compat,"",@"SHT_CUDA_COMPAT_INFO"
	.align	4
        /*0000*/ 	.byte	0x02, 0x09, 0x00, 0x00, 0x02, 0x02, 0x01, 0x00, 0x02, 0x05, 0x05, 0x00, 0x03, 0x07, 0x01, 0x01
        /*0010*/ 	.byte	0x02, 0x03, 0x00, 0x00, 0x02, 0x06, 0x01, 0x00, 0x04, 0x0b, 0x08, 0x00, 0x09, 0x00, 0x00, 0x00
        /*0020*/ 	.byte	0x00, 0x00, 0x00, 0x00


//--------------------- .nv.info._Z13updateSupportPiS_S_S_iii --------------------------
	.section	.nv.info._Z13updateSupportPiS_S_S_iii,"",@"SHT_CUDA_INFO"
	.sectionflags	@""
	.align	4


	//----- nvinfo : EIATTR_CUDA_API_VERSION
	.align		4
        /*0000*/ 	.byte	0x04, 0x37
        /*0002*/ 	.short	(.L_13 - .L_12)
.L_12:
        /*0004*/ 	.word	0x00000082


	//----- nvinfo : EIATTR_KPARAM_INFO
	.align		4
.L_13:
        /*0008*/ 	.byte	0x04, 0x17
        /*000a*/ 	.short	(.L_15 - .L_14)
.L_14:
        /*000c*/ 	.word	0x00000000
        /*0010*/ 	.short	0x0006
        /*0012*/ 	.short	0x0028
        /*0014*/ 	.byte	0x00, 0xf0, 0x11, 0x00


	//----- nvinfo : EIATTR_KPARAM_INFO
	.align		4
.L_15:
        /*0018*/ 	.byte	0x04, 0x17
        /*001a*/ 	.short	(.L_17 - .L_16)
.L_16:
        /*001c*/ 	.word	0x00000000
        /*0020*/ 	.short	0x0005
        /*0022*/ 	.short	0x0024
        /*0024*/ 	.byte	0x00, 0xf0, 0x11, 0x00


	//----- nvinfo : EIATTR_KPARAM_INFO
	.align		4
.L_17:
        /*0028*/ 	.byte	0x04, 0x17
        /*002a*/ 	.short	(.L_19 - .L_18)
.L_18:
        /*002c*/ 	.word	0x00000000
        /*0030*/ 	.short	0x0004
        /*0032*/ 	.short	0x0020
        /*0034*/ 	.byte	0x00, 0xf0, 0x11, 0x00


	//----- nvinfo : EIATTR_KPARAM_INFO
	.align		4
.L_19:
        /*0038*/ 	.byte	0x04, 0x17
        /*003a*/ 	.short	(.L_21 - .L_20)
.L_20:
        /*003c*/ 	.word	0x00000000
        /*0040*/ 	.short	0x0003
        /*0042*/ 	.short	0x0018
        /*0044*/ 	.byte	0x00, 0xf5, 0x21, 0x00


	//----- nvinfo : EIATTR_KPARAM_INFO
	.align		4
.L_21:
        /*0048*/ 	.byte	0x04, 0x17
        /*004a*/ 	.short	(.L_23 - .L_22)
.L_22:
        /*004c*/ 	.word	0x00000000
        /*0050*/ 	.short	0x0002
        /*0052*/ 	.short	0x0010
        /*0054*/ 	.byte	0x00, 0xf5, 0x21, 0x00


	//----- nvinfo : EIATTR_KPARAM_INFO
	.align		4
.L_23:
        /*0058*/ 	.byte	0x04, 0x17
        /*005a*/ 	.short	(.L_25 - .L_24)
.L_24:
        /*005c*/ 	.word	0x00000000
        /*0060*/ 	.short	0x0001
        /*0062*/ 	.short	0x0008
        /*0064*/ 	.byte	0x00, 0xf5, 0x21, 0x00


	//----- nvinfo : EIATTR_KPARAM_INFO
	.align		4
.L_25:
        /*0068*/ 	.byte	0x04, 0x17
        /*006a*/ 	.short	(.L_27 - .L_26)
.L_26:
        /*006c*/ 	.word	0x00000000
        /*0070*/ 	.short	0x0000
        /*0072*/ 	.short	0x0000
        /*0074*/ 	.byte	0x00, 0xf5, 0x21, 0x00


	//----- nvinfo : EIATTR_SPARSE_MMA_MASK
	.align		4
.L_27:
        /*0078*/ 	.byte	0x03, 0x50
        /*007a*/ 	.short	0x0000


	//----- nvinfo : EIATTR_MAXREG_COUNT
	.align		4
        /*007c*/ 	.byte	0x03, 0x1b
        /*007e*/ 	.short	0x00ff


	//----- nvinfo : EIATTR_MERCURY_ISA_VERSION
	.align		4
        /*0080*/ 	.byte	0x03, 0x5f
        /*0082*/ 	.short	0x0101


	//----- nvinfo : EIATTR_VRC_CTA_INIT_COUNT
	.align		4
        /*0084*/ 	.byte	0x02, 0x4a
	.zero		1
	.zero		1


	//----- nvinfo : EIATTR_EXIT_INSTR_OFFSETS
	.align		4
        /*0088*/ 	.byte	0x04, 0x1c
        /*008a*/ 	.short	(.L_29 - .L_28)


	//   ....[0]....
.L_28:
        /*008c*/ 	.word	0x00000070


	//   ....[1]....
        /*0090*/ 	.word	0x00000110


	//   ....[2]....
        /*0094*/ 	.word	0x00000ed0


	//----- nvinfo : EIATTR_CRS_STACK_SIZE
	.align		4
.L_29:
        /*0098*/ 	.byte	0x04, 0x1e
        /*009a*/ 	.short	(.L_31 - .L_30)
.L_30:
        /*009c*/ 	.word	0x00000000


	//----- nvinfo : EIATTR_CBANK_PARAM_SIZE
	.align		4
.L_31:
        /*00a0*/ 	.byte	0x03, 0x19
        /*00a2*/ 	.short	0x002c


	//----- nvinfo : EIATTR_PARAM_CBANK
	.align		4
        /*00a4*/ 	.byte	0x04, 0x0a
        /*00a6*/ 	.short	(.L_33 - .L_32)
	.align		4
.L_32:
        /*00a8*/ 	.word	index@(.nv.constant0._Z13updateSupportPiS_S_S_iii)
        /*00ac*/ 	.short	0x0380
        /*00ae*/ 	.short	0x002c


	//----- nvinfo : EIATTR_SW_WAR
	.align		4
.L_33:
        /*00b0*/ 	.byte	0x04, 0x36
        /*00b2*/ 	.short	(.L_35 - .L_34)
.L_34:
        /*00b4*/ 	.word	0x00000008
.L_35:


//--------------------- .nv.info._Z23calculateInitialSupportPiS_S_ii --------------------------
	.section	.nv.info._Z23calculateInitialSupportPiS_S_ii,"",@"SHT_CUDA_INFO"
	.sectionflags	@""
	.align	4


	//----- nvinfo : EIATTR_CUDA_API_VERSION
	.align		4
        /*0000*/ 	.byte	0x04, 0x37
        /*0002*/ 	.short	(.L_37 - .L_36)
.L_36:
        /*0004*/ 	.word	0x00000082


	//----- nvinfo : EIATTR_KPARAM_INFO
	.align		4
.L_37:
        /*0008*/ 	.byte	0x04, 0x17
        /*000a*/ 	.short	(.L_39 - .L_38)
.L_38:
        /*000c*/ 	.word	0x00000000
        /*0010*/ 	.short	0x0004
        /*0012*/ 	.short	0x001c
        /*0014*/ 	.byte	0x00, 0xf0, 0x11, 0x00


	//----- nvinfo : EIATTR_KPARAM_INFO
	.align		4
.L_39:
        /*0018*/ 	.byte	0x04, 0x17
        /*001a*/ 	.short	(.L_41 - .L_40)
.L_40:
        /*001c*/ 	.word	0x00000000
        /*0020*/ 	.short	0x0003
        /*0022*/ 	.short	0x0018
        /*0024*/ 	.byte	0x00, 0xf0, 0x11, 0x00


	//----- nvinfo : EIATTR_KPARAM_INFO
	.align		4
.L_41:
        /*0028*/ 	.byte	0x04, 0x17
        /*002a*/ 	.short	(.L_43 - .L_42)
.L_42:
        /*002c*/ 	.word	0x00000000
        /*0030*/ 	.short	0x0002
        /*0032*/ 	.short	0x0010
        /*0034*/ 	.byte	0x00, 0xf5, 0x21, 0x00


	//----- nvinfo : EIATTR_KPARAM_INFO
	.align		4
.L_43:
        /*0038*/ 	.byte	0x04, 0x17
        /*003a*/ 	.short	(.L_45 - .L_44)
.L_44:
        /*003c*/ 	.word	0x00000000
        /*0040*/ 	.short	0x0001
        /*0042*/ 	.short	0x0008
        /*0044*/ 	.byte	0x00, 0xf5, 0x21, 0x00


	//----- nvinfo : EIATTR_KPARAM_INFO
	.align		4
.L_45:
        /*0048*/ 	.byte	0x04, 0x17
        /*004a*/ 	.short	(.L_47 - .L_46)
.L_46:
        /*004c*/ 	.word	0x00000000
        /*0050*/ 	.short	0x0000
        /*0052*/ 	.short	0x0000
        /*0054*/ 	.byte	0x00, 0xf5, 0x21, 0x00


	//----- nvinfo : EIATTR_SPARSE_MMA_MASK
	.align		4
.L_47:
        /*0058*/ 	.byte	0x03, 0x50
        /*005a*/ 	.short	0x0000


	//----- nvinfo : EIATTR_MAXREG_COUNT
	.align		4
        /*005c*/ 	.byte	0x03, 0x1b
        /*005e*/ 	.short	0x00ff


	//----- nvinfo : EIATTR_MERCURY_ISA_VERSION
	.align		4
        /*0060*/ 	.byte	0x03, 0x5f
        /*0062*/ 	.short	0x0101


	//----- nvinfo : EIATTR_VRC_CTA_INIT_COUNT
	.align		4
        /*0064*/ 	.byte	0x02, 0x4a
	.zero		1
	.zero		1


	//----- nvinfo : EIATTR_EXIT_INSTR_OFFSETS
	.align		4
        /*0068*/ 	.byte	0x04, 0x1c
        /*006a*/ 	.short	(.L_49 - .L_48)


	//   ....[0]....
.L_48:
        /*006c*/ 	.word	0x00000070


	//   ....[1]....
        /*0070*/ 	.word	0x00000c20


	//----- nvinfo : EIATTR_CRS_STACK_SIZE
	.align		4
.L_49:
        /*0074*/ 	.byte	0x04, 0x1e
        /*0076*/ 	.short	(.L_51 - .L_50)
.L_50:
        /*0078*/ 	.word	0x00000000


	//----- nvinfo : EIATTR_CBANK_PARAM_SIZE
	.align		4
.L_51:
        /*007c*/ 	.byte	0x03, 0x19
        /*007e*/ 	.short	0x0020


	//----- nvinfo : EIATTR_PARAM_CBANK
	.align		4
        /*0080*/ 	.byte	0x04, 0x0a
        /*0082*/ 	.short	(.L_53 - .L_52)
	.align		4
.L_52:
        /*0084*/ 	.word	index@(.nv.constant0._Z23calculateInitialSupportPiS_S_ii)
        /*0088*/ 	.short	0x0380
        /*008a*/ 	.short	0x0020


	//----- nvinfo : EIATTR_SW_WAR
	.align		4
.L_53:
        /*008c*/ 	.byte	0x04, 0x36
        /*008e*/ 	.short	(.L_55 - .L_54)
.L_54:
        /*0090*/ 	.word	0x00000008
.L_55:


//--------------------- .nv.callgraph             --------------------------
	.section	.nv.callgraph,"",@"SHT_CUDA_CALLGRAPH"
	.align	4
	.sectionentsize	8
	.align		4
        /*0000*/ 	.word	0x00000000
	.align		4
        /*0004*/ 	.word	0xffffffff
	.align		4
        /*0008*/ 	.word	0x00000000
	.align		4
        /*000c*/ 	.word	0xfffffffe
	.align		4
        /*0010*/ 	.word	0x00000000
	.align		4
        /*0014*/ 	.word	0xfffffffd
	.align		4
        /*0018*/ 	.word	0x00000000
	.align		4
        /*001c*/ 	.word	0xfffffffc


//--------------------- .text._Z13updateSupportPiS_S_S_iii --------------------------
	.section	.text._Z13updateSupportPiS_S_S_iii,"ax",@progbits
	.align	128
        .global         _Z13updateSupportPiS_S_S_iii
        .type           _Z13updateSupportPiS_S_S_iii,@function
        .size           _Z13updateSupportPiS_S_S_iii,(.L_x_40 - _Z13updateSupportPiS_S_S_iii)
        .other          _Z13updateSupportPiS_S_S_iii,@"STO_CUDA_ENTRY STV_DEFAULT"
_Z13updateSupportPiS_S_S_iii:
.text._Z13updateSupportPiS_S_S_iii:
[----:B------:R-:W-:Y:S01]  /*0000*/  LDC R1, c[0x0][0x37c] ;  /* 0x0000df00ff017b82 */ /* 0x000fe20000000800 */
[----:B------:R-:W0:Y:S07]  /*0010*/  S2R R0, SR_TID.X ;  /* 0x0000000000007919 */ /* 0x000e2e0000002100 */
[----:B------:R-:W0:Y:S01]  /*0020*/  S2UR UR4, SR_CTAID.X ;  /* 0x00000000000479c3 */ /* 0x000e220000002500 */
[----:B------:R-:W1:Y:S07]  /*0030*/  LDCU UR5, c[0x0][0x3a0] ;  /* 0x00007400ff0577ac */ /* 0x000e6e0008000800 */
[----:B------:R-:W0:Y:S02]  /*0040*/  LDC R5, c[0x0][0x360] ;  /* 0x0000d800ff057b82 */ /* 0x000e240000000800 */
[----:B0-----:R-:W-:-:S05]  /*0050*/  IMAD R5, R5, UR4, R0 ;  /* 0x0000000405057c24 */ /* 0x001fca000f8e0200 */
[----:B-1----:R-:W-:-:S13]  /*0060*/  ISETP.GE.AND P0, PT, R5, UR5, PT ;  /* 0x0000000505007c0c */ /* 0x002fda000bf06270 */
[----:B------:R-:W-:Y:S05]  /*0070*/  @P0 EXIT ;  /* 0x000000000000094d */ /* 0x000fea0003800000 */
[----:B------:R-:W0:Y:S01]  /*0080*/  LDC.64 R2, c[0x0][0x398] ;  /* 0x0000e600ff027b82 */ /* 0x000e220000000a00 */
[----:B------:R-:W1:Y:S07]  /*0090*/  LDCU.64 UR12, c[0x0][0x358] ;  /* 0x00006b00ff0c77ac */ /* 0x000e6e0008000a00 */
[----:B------:R-:W2:Y:S01]  /*00a0*/  LDC R0, c[0x0][0x3a8] ;  /* 0x0000ea00ff007b82 */ /* 0x000ea20000000800 */
[----:B0-----:R-:W-:-:S07]  /*00b0*/  IMAD.WIDE R2, R5, 0x4, R2 ;  /* 0x0000000405027825 */ /* 0x001fce00078e0202 */
[----:B------:R-:W0:Y:S01]  /*00c0*/  LDC.64 R4, c[0x0][0x388] ;  /* 0x0000e200ff047b82 */ /* 0x000e220000000a00 */
[----:B-1----:R-:W3:Y:S01]  /*00d0*/  LDG.E R2, desc[UR12][R2.64] ;  /* 0x0000000c02027981 */ /* 0x002ee2000c1e1900 */
[----:B--2---:R-:W-:Y:S01]  /*00e0*/  ISETP.GE.AND P0, PT, R0, 0x1, PT ;  /* 0x000000010000780c */ /* 0x004fe20003f06270 */
[----:B---3--:R-:W-:-:S04]  /*00f0*/  IMAD.SHL.U32 R7, R2, 0x2, RZ ;  /* 0x0000000202077824 */ /* 0x008fc800078e00ff */
[----:B0-----:R-:W-:-:S08]  /*0100*/  IMAD.WIDE R4, R7, 0x4, R4 ;  /* 0x0000000407047825 */ /* 0x001fd000078e0204 */
[----:B------:R-:W-:Y:S05]  /*0110*/  @!P0 EXIT ;  /* 0x000000000000894d */ /* 0x000fea0003800000 */
[----:B------:R0:W5:Y:S01]  /*0120*/  LDG.E R0, desc[UR12][R4.64] ;  /* 0x0000000c04007981 */ /* 0x000162000c1e1900 */
[----:B------:R-:W1:Y:S03]  /*0130*/  LDCU.64 UR8, c[0x0][0x388] ;  /* 0x00007100ff0877ac */ /* 0x000e660008000a00 */
[----:B------:R0:W5:Y:S01]  /*0140*/  LDG.E R2, desc[UR12][R4.64+0x4] ;  /* 0x0000040c04027981 */ /* 0x000162000c1e1900 */
[----:B------:R-:W2:Y:S01]  /*0150*/  LDCU.64 UR6, c[0x0][0x390] ;  /* 0x00007200ff0677ac */ /* 0x000ea20008000a00 */
[----:B------:R-:W3:Y:S01]  /*0160*/  LDCU UR5, c[0x0][0x3a4] ;  /* 0x00007480ff0577ac */ /* 0x000ee20008000800 */
[----:B------:R-:W-:Y:S01]  /*0170*/  UMOV UR4, URZ ;  /* 0x000000ff00047c82 */ /* 0x000fe20008000000 */
[----:B-1----:R-:W-:-:S04]  /*0180*/  UIADD3 UR8, UP0, UPT, UR8, 0x10, URZ ;  /* 0x0000001008087890 */ /* 0x002fc8000ff1e0ff */
[----:B------:R-:W-:Y:S02]  /*0190*/  UIADD3.X UR9, UPT, UPT, URZ, UR9, URZ, UP0, !UPT ;  /* 0x00000009ff097290 */ /* 0x000fe400087fe4ff */
[----:B--2---:R-:W-:Y:S02]  /*01a0*/  UIADD3 UR6, UP0, UPT, UR6, 0x8, URZ ;  /* 0x0000000806067890 */ /* 0x004fe4000ff1e0ff */
[----:B---3--:R-:W-:Y:S02]  /*01b0*/  ULOP3.LUT UR10, UR5, 0x7ffffffc, URZ, 0xc0, !UPT ;  /* 0x7ffffffc050a7892 */ /* 0x008fe4000f8ec0ff */
[----:B------:R-:W-:Y:S02]  /*01c0*/  UIADD3.X UR7, UPT, UPT, URZ, UR7, URZ, UP0, !UPT ;  /* 0x00000007ff077290 */ /* 0x000fe400087fe4ff */
[----:B------:R-:W-:Y:S02]  /*01d0*/  ULOP3.LUT UR5, UR5, 0x3, URZ, 0xc0, !UPT ;  /* 0x0000000305057892 */ /* 0x000fe4000f8ec0ff */
[----:B0-----:R-:W-:-:S12]  /*01e0*/  UIADD3 UR11, UPT, UPT, -UR10, URZ, URZ ;  /* 0x000000ff0a0b7290 */ /* 0x001fd8000fffe1ff */
.L_x_30:
[----:B012---:R-:W0:Y:S08]  /*01f0*/  LDC R3, c[0x0][0x3a8] ;  /* 0x0000ea00ff037b82 */ /* 0x007e300000000800 */
[----:B------:R-:W1:Y:S01]  /*0200*/  LDC.64 R6, c[0x0][0x380] ;  /* 0x0000e000ff067b82 */ /* 0x000e620000000a00 */
[----:B0----5:R-:W-:-:S04]  /*0210*/  IMAD R5, R0, R3, UR4 ;  /* 0x0000000400057e24 */ /* 0x021fc8000f8e0203 */
[----:B-1----:R-:W-:-:S06]  /*0220*/  IMAD.WIDE R4, R5, 0x4, R6 ;  /* 0x0000000405047825 */ /* 0x002fcc00078e0206 */
[----:B------:R-:W2:Y:S01]  /*0230*/  LDG.E R4, desc[UR12][R4.64] ;  /* 0x0000000c04047981 */ /* 0x000ea2000c1e1900 */
[----:B------:R-:W-:Y:S01]  /*0240*/  BSSY.RECONVERGENT B0, `(.L_x_0) ;  /* 0x00000c4000007945 */ /* 0x000fe20003800200 */
[----:B--2---:R-:W-:-:S13]  /*0250*/  ISETP.NE.AND P0, PT, R4, RZ, PT ;  /* 0x000000ff0400720c */ /* 0x004fda0003f05270 */
[----:B------:R-:W-:Y:S05]  /*0260*/  @!P0 BRA `(.L_x_1) ;  /* 0x0000000c00048947 */ /* 0x000fea0003800000 */
[----:B------:R-:W-:Y:S02]  /*0270*/  IMAD R5, R2, R3, UR4 ;  /* 0x0000000402057e24 */ /* 0x000fe4000f8e0203 */
[----:B------:R-:W0:Y:S02]  /*0280*/  LDC R3, c[0x0][0x3a4] ;  /* 0x0000e900ff037b82 */ /* 0x000e240000000800 */
[----:B------:R-:W-:-:S06]  /*0290*/  IMAD.WIDE R4, R5, 0x4, R6 ;  /* 0x0000000405047825 */ /* 0x000fcc00078e0206 */
[----:B------:R-:W2:Y:S01]  /*02a0*/  LDG.E R4, desc[UR12][R4.64] ;  /* 0x0000000c04047981 */ /* 0x000ea2000c1e1900 */
[----:B0-----:R-:W-:-:S04]  /*02b0*/  ISETP.GE.AND P0, PT, R3, 0x1, PT ;  /* 0x000000010300780c */ /* 0x001fc80003f06270 */
[----:B--2---:R-:W-:-:S13]  /*02c0*/  ISETP.EQ.OR P0, PT, R4, RZ, !P0 ;  /* 0x000000ff0400720c */ /* 0x004fda0004702670 */
[----:B------:R-:W-:Y:S05]  /*02d0*/  @P0 BRA `(.L_x_1) ;  /* 0x0000000800e80947 */ /* 0x000fea0003800000 */
[----:B------:R-:W-:Y:S01]  /*02e0*/  ISETP.GE.U32.AND P0, PT, R3, 0x4, PT ;  /* 0x000000040300780c */ /* 0x000fe20003f06070 */
[----:B------:R-:W-:-:S12]  /*02f0*/  IMAD.MOV.U32 R3, RZ, RZ, RZ ;  /* 0x000000ffff037224 */ /* 0x000fd800078e00ff */
[----:B------:R-:W-:Y:S05]  /*0300*/  @!P0 BRA `(.L_x_2) ;  /* 0x0000000400a48947 */ /* 0x000fea0003800000 */
[----:B------:R-:W-:Y:S02]  /*0310*/  IMAD.U32 R4, RZ, RZ, UR6 ;  /* 0x00000006ff047e24 */ /* 0x000fe4000f8e00ff */
[----:B------:R-:W-:Y:S02]  /*0320*/  IMAD.U32 R5, RZ, RZ, UR7 ;  /* 0x00000007ff057e24 */ /* 0x000fe4000f8e00ff */
[----:B------:R-:W-:Y:S02]  /*0330*/  IMAD.U32 R6, RZ, RZ, UR8 ;  /* 0x00000008ff067e24 */ /* 0x000fe4000f8e00ff */
[----:B------:R-:W-:Y:S02]  /*0340*/  IMAD.U32 R7, RZ, RZ, UR9 ;  /* 0x00000009ff077e24 */ /* 0x000fe4000f8e00ff */
[----:B------:R-:W-:-:S07]  /*0350*/  IMAD.U32 R3, RZ, RZ, UR11 ;  /* 0x0000000bff037e24 */ /* 0x000fce000f8e00ff */
.L_x_19:
[----:B------:R-:W2:Y:S04]  /*0360*/  LDG.E R11, desc[UR12][R6.64+-0xc] ;  /* 0xfffff40c060b7981 */ /* 0x000ea8000c1e1900 */
[----:B------:R-:W3:Y:S01]  /*0370*/  LDG.E R9, desc[UR12][R6.64+-0x10] ;  /* 0xfffff00c06097981 */ /* 0x000ee2000c1e1900 */
[----:B------:R-:W-:Y:S01]  /*0380*/  BSSY.RECONVERGENT B1, `(.L_x_3) ;  /* 0x000000d000017945 */ /* 0x000fe20003800200 */
[C---:B--2---:R-:W-:Y:S02]  /*0390*/  ISETP.NE.AND P2, PT, R11.reuse, UR4, PT ;  /* 0x000000040b007c0c */ /* 0x044fe4000bf45270 */
[-C--:B------:R-:W-:Y:S02]  /*03a0*/  ISETP.NE.AND P1, PT, R11, R0.reuse, PT ;  /* 0x000000000b00720c */ /* 0x080fe40003f25270 */
[----:B---3--:R-:W-:-:S02]  /*03b0*/  ISETP.EQ.AND P3, PT, R9, R0, !P2 ;  /* 0x000000000900720c */ /* 0x008fc40005762270 */
[----:B------:R-:W-:Y:S02]  /*03c0*/  ISETP.NE.OR P1, PT, R9, UR4, P1 ;  /* 0x0000000409007c0c */ /* 0x000fe40008f25670 */
[-C--:B------:R-:W-:Y:S02]  /*03d0*/  ISETP.NE.AND P0, PT, R11, R2.reuse, PT ;  /* 0x000000020b00720c */ /* 0x080fe40003f05270 */
[C---:B------:R-:W-:Y:S02]  /*03e0*/  ISETP.EQ.AND P2, PT, R9.reuse, R2, !P2 ;  /* 0x000000020900720c */ /* 0x040fe40005742270 */
[----:B------:R-:W-:-:S07]  /*03f0*/  ISETP.NE.OR P0, PT, R9, UR4, P0 ;  /* 0x0000000409007c0c */ /* 0x000fce0008705670 */
[----:B------:R-:W-:Y:S06]  /*0400*/  @P1 BRA !P3, `(.L_x_4) ;  /* 0x0000000000101947 */ /* 0x000fec0005800000 */
[----:B------:R-:W2:Y:S02]  /*0410*/  LDG.E R9, desc[UR12][R4.64+-0x8] ;  /* 0xfffff80c04097981 */ /* 0x000ea4000c1e1900 */
[----:B--2---:R-:W-:-:S13]  /*0420*/  ISETP.GE.AND P1, PT, R9, 0x1, PT ;  /* 0x000000010900780c */ /* 0x004fda0003f26270 */
[----:B------:R-:W-:-:S05]  /*0430*/  @P1 VIADD R9, R9, 0xffffffff ;  /* 0xffffffff09091836 */ /* 0x000fca0000000000 */
[----:B------:R0:W-:Y:S02]  /*0440*/  @P1 STG.E desc[UR12][R4.64+-0x8], R9 ;  /* 0xfffff80904001986 */ /* 0x0001e4000c10190c */
.L_x_4:
[----:B------:R-:W-:Y:S05]  /*0450*/  BSYNC.RECONVERGENT B1 ;  /* 0x0000000000017941 */ /* 0x000fea0003800200 */
.L_x_3:
[----:B------:R-:W-:Y:S04]  /*0460*/  BSSY.RECONVERGENT B1, `(.L_x_5) ;  /* 0x0000006000017945 */ /* 0x000fe80003800200 */
[----:B------:R-:W-:Y:S05]  /*0470*/  @P0 BRA !P2, `(.L_x_6) ;  /* 0x0000000000100947 */ /* 0x000fea0005000000 */
[----:B0-----:R-:W2:Y:S02]  /*0480*/  LDG.E R9, desc[UR12][R4.64+-0x8] ;  /* 0xfffff80c04097981 */ /* 0x001ea4000c1e1900 */
[----:B--2---:R-:W-:-:S13]  /*0490*/  ISETP.GE.AND P0, PT, R9, 0x1, PT ;  /* 0x000000010900780c */ /* 0x004fda0003f06270 */
[----:B------:R-:W-:-:S05]  /*04a0*/  @P0 VIADD R9, R9, 0xffffffff ;  /* 0xffffffff09090836 */ /* 0x000fca0000000000 */
[----:B------:R1:W-:Y:S02]  /*04b0*/  @P0 STG.E desc[UR12][R4.64+-0x8], R9 ;  /* 0xfffff80904000986 */ /* 0x0003e4000c10190c */
.L_x_6:
[----:B------:R-:W-:Y:S05]  /*04c0*/  BSYNC.RECONVERGENT B1 ;  /* 0x0000000000017941 */ /* 0x000fea0003800200 */
.L_x_5:
[----:B------:R-:W2:Y:S04]  /*04d0*/  LDG.E R11, desc[UR12][R6.64+-0x4] ;  /* 0xfffffc0c060b7981 */ /* 0x000ea8000c1e1900 */
[----:B01----:R-:W3:Y:S01]  /*04e0*/  LDG.E R9, desc[UR12][R6.64+-0x8] ;  /* 0xfffff80c06097981 */ /* 0x003ee2000c1e1900 */
        /* <DEDUP_REMOVED lines=13> */
.L_x_8:
[----:B------:R-:W-:Y:S05]  /*05c0*/  BSYNC.RECONVERGENT B1 ;  /* 0x0000000000017941 */ /* 0x000fea0003800200 */
.L_x_7:
[----:B------:R-:W-:Y:S04]  /*05d0*/  BSSY.RECONVERGENT B1, `(.L_x_9) ;  /* 0x0000006000017945 */ /* 0x000fe80003800200 */
[----:B------:R-:W-:Y:S05]  /*05e0*/  @P0 BRA !P2, `(.L_x_10) ;  /* 0x0000000000100947 */ /* 0x000fea0005000000 */
[----:B0-----:R-:W2:Y:S02]  /*05f0*/  LDG.E R9, desc[UR12][R4.64+-0x4] ;  /* 0xfffffc0c04097981 */ /* 0x001ea4000c1e1900 */
[----:B--2---:R-:W-:-:S13]  /*0600*/  ISETP.GE.AND P0, PT, R9, 0x1, PT ;  /* 0x000000010900780c */ /* 0x004fda0003f06270 */
[----:B------:R-:W-:-:S05]  /*0610*/  @P0 VIADD R9, R9, 0xffffffff ;  /* 0xffffffff09090836 */ /* 0x000fca0000000000 */
[----:B------:R1:W-:Y:S02]  /*0620*/  @P0 STG.E desc[UR12][R4.64+-0x4], R9 ;  /* 0xfffffc0904000986 */ /* 0x0003e4000c10190c */
.L_x_10:
[----:B------:R-:W-:Y:S05]  /*0630*/  BSYNC.RECONVERGENT B1 ;  /* 0x0000000000017941 */ /* 0x000fea0003800200 */
.L_x_9:
        /* <DEDUP_REMOVED lines=15> */
.L_x_12:
[----:B------:R-:W-:Y:S05]  /*0730*/  BSYNC.RECONVERGENT B1 ;  /* 0x0000000000017941 */ /* 0x000fea0003800200 */
.L_x_11:
[----:B------:R-:W-:Y:S04]  /*0740*/  BSSY.RECONVERGENT B1, `(.L_x_13) ;  /* 0x0000006000017945 */ /* 0x000fe80003800200 */
[----:B------:R-:W-:Y:S05]  /*0750*/  @P0 BRA !P2, `(.L_x_14) ;  /* 0x0000000000100947 */ /* 0x000fea0005000000 */
[----:B0-----:R-:W2:Y:S02]  /*0760*/  LDG.E R9, desc[UR12][R4.64] ;  /* 0x0000000c04097981 */ /* 0x001ea4000c1e1900 */
[----:B--2---:R-:W-:-:S13]  /*0770*/  ISETP.GE.AND P0, PT, R9, 0x1, PT ;  /* 0x000000010900780c */ /* 0x004fda0003f06270 */
[----:B------:R-:W-:-:S05]  /*0780*/  @P0 VIADD R9, R9, 0xffffffff ;  /* 0xffffffff09090836 */ /* 0x000fca0000000000 */
[----:B------:R1:W-:Y:S02]  /*0790*/  @P0 STG.E desc[UR12][R4.64], R9 ;  /* 0x0000000904000986 */ /* 0x0003e4000c10190c */
.L_x_14:
[----:B------:R-:W-:Y:S05]  /*07a0*/  BSYNC.RECONVERGENT B1 ;  /* 0x0000000000017941 */ /* 0x000fea0003800200 */
.L_x_13:
[----:B------:R-:W2:Y:S04]  /*07b0*/  LDG.E R11, desc[UR12][R6.64+0xc] ;  /* 0x00000c0c060b7981 */ /* 0x000ea8000c1e1900 */
[----:B01----:R-:W3:Y:S01]  /*07c0*/  LDG.E R9, desc[UR12][R6.64+0x8] ;  /* 0x0000080c06097981 */ /* 0x003ee2000c1e1900 */
[----:B------:R-:W-:Y:S01]  /*07d0*/  VIADD R3, R3, 0x4 ;  /* 0x0000000403037836 */ /* 0x000fe20000000000 */
[----:B------:R-:W-:Y:S04]  /*07e0*/  BSSY.RECONVERGENT B1, `(.L_x_15) ;  /* 0x000000e000017945 */ /* 0x000fe80003800200 */
[----:B------:R-:W-:-:S02]  /*07f0*/  ISETP.NE.AND P4, PT, R3, RZ, PT ;  /* 0x000000ff0300720c */ /* 0x000fc40003f85270 */
[C---:B--2---:R-:W-:Y:S02]  /*0800*/  ISETP.NE.AND P2, PT, R11.reuse, UR4, PT ;  /* 0x000000040b007c0c */ /* 0x044fe4000bf45270 */
[-C--:B------:R-:W-:Y:S02]  /*0810*/  ISETP.NE.AND P1, PT, R11, R0.reuse, PT ;  /* 0x000000000b00720c */ /* 0x080fe40003f25270 */
[C---:B---3--:R-:W-:Y:S02]  /*0820*/  ISETP.EQ.AND P3, PT, R9.reuse, R0, !P2 ;  /* 0x000000000900720c */ /* 0x048fe40005762270 */
[----:B------:R-:W-:Y:S02]  /*0830*/  ISETP.NE.OR P1, PT, R9, UR4, P1 ;  /* 0x0000000409007c0c */ /* 0x000fe40008f25670 */
[-C--:B------:R-:W-:Y:S02]  /*0840*/  ISETP.NE.AND P0, PT, R11, R2.reuse, PT ;  /* 0x000000020b00720c */ /* 0x080fe40003f05270 */
[----:B------:R-:W-:-:S02]  /*0850*/  ISETP.EQ.AND P2, PT, R9, R2, !P2 ;  /* 0x000000020900720c */ /* 0x000fc40005742270 */
[----:B------:R-:W-:-:S07]  /*0860*/  ISETP.NE.OR P0, PT, R9, UR4, P0 ;  /* 0x0000000409007c0c */ /* 0x000fce0008705670 */
[----:B------:R-:W-:Y:S06]  /*0870*/  @P1 BRA !P3, `(.L_x_16) ;  /* 0x0000000000101947 */ /* 0x000fec0005800000 */
[----:B------:R-:W2:Y:S02]  /*0880*/  LDG.E R9, desc[UR12][R4.64+0x4] ;  /* 0x0000040c04097981 */ /* 0x000ea4000c1e1900 */
[----:B--2---:R-:W-:-:S13]  /*0890*/  ISETP.GE.AND P1, PT, R9, 0x1, PT ;  /* 0x000000010900780c */ /* 0x004fda0003f26270 */
[----:B------:R-:W-:-:S05]  /*08a0*/  @P1 VIADD R9, R9, 0xffffffff ;  /* 0xffffffff09091836 */ /* 0x000fca0000000000 */
[----:B------:R0:W-:Y:S02]  /*08b0*/  @P1 STG.E desc[UR12][R4.64+0x4], R9 ;  /* 0x0000040904001986 */ /* 0x0001e4000c10190c */
.L_x_16:
[----:B------:R-:W-:Y:S05]  /*08c0*/  BSYNC.RECONVERGENT B1 ;  /* 0x0000000000017941 */ /* 0x000fea0003800200 */
.L_x_15:
[----:B------:R-:W-:Y:S04]  /*08d0*/  BSSY.RECONVERGENT B1, `(.L_x_17) ;  /* 0x0000006000017945 */ /* 0x000fe80003800200 */
[----:B------:R-:W-:Y:S05]  /*08e0*/  @P0 BRA !P2, `(.L_x_18) ;  /* 0x0000000000100947 */ /* 0x000fea0005000000 */
[----:B0-----:R-:W2:Y:S02]  /*08f0*/  LDG.E R9, desc[UR12][R4.64+0x4] ;  /* 0x0000040c04097981 */ /* 0x001ea4000c1e1900 */
[----:B--2---:R-:W-:-:S13]  /*0900*/  ISETP.GE.AND P0, PT, R9, 0x1, PT ;  /* 0x000000010900780c */ /* 0x004fda0003f06270 */
[----:B------:R-:W-:-:S05]  /*0910*/  @P0 VIADD R9, R9, 0xffffffff ;  /* 0xffffffff09090836 */ /* 0x000fca0000000000 */
[----:B------:R1:W-:Y:S02]  /*0920*/  @P0 STG.E desc[UR12][R4.64+0x4], R9 ;  /* 0x0000040904000986 */ /* 0x0003e4000c10190c */
.L_x_18:
[----:B------:R-:W-:Y:S05]  /*0930*/  BSYNC.RECONVERGENT B1 ;  /* 0x0000000000017941 */ /* 0x000fea0003800200 */
.L_x_17:
[----:B------:R-:W-:Y:S02]  /*0940*/  IADD3 R6, P0, PT, R6, 0x20, RZ ;  /* 0x0000002006067810 */ /* 0x000fe40007f1e0ff */
[----:B01----:R-:W-:-:S03]  /*0950*/  IADD3 R4, P1, PT, R4, 0x10, RZ ;  /* 0x0000001004047810 */ /* 0x003fc60007f3e0ff */
[----:B------:R-:W-:Y:S02]  /*0960*/  IMAD.X R7, RZ, RZ, R7, P0 ;  /* 0x000000ffff077224 */ /* 0x000fe400000e0607 */
[----:B------:R-:W-:Y:S01]  /*0970*/  IMAD.X R5, RZ, RZ, R5, P1 ;  /* 0x000000ffff057224 */ /* 0x000fe200008e0605 */
[----:B------:R-:W-:Y:S07]  /*0980*/  @P4 BRA `(.L_x_19) ;  /* 0xfffffff800744947 */ /* 0x000fee000383ffff */
[----:B------:R-:W-:-:S07]  /*0990*/  IMAD.U32 R3, RZ, RZ, UR10 ;  /* 0x0000000aff037e24 */ /* 0x000fce000f8e00ff */
.L_x_2:
[----:B------:R-:W-:-:S09]  /*09a0*/  UISETP.NE.AND UP0, UPT, UR5, URZ, UPT ;  /* 0x000000ff0500728c */ /* 0x000fd2000bf05270 */
[----:B------:R-:W-:Y:S05]  /*09b0*/  BRA.U !UP0, `(.L_x_1) ;  /* 0x0000000508307547 */ /* 0x000fea000b800000 */
[----:B------:R-:W0:Y:S01]  /*09c0*/  LDC.64 R4, c[0x0][0x388] ;  /* 0x0000e200ff047b82 */ /* 0x000e220000000a00 */
[----:B------:R-:W-:-:S04]  /*09d0*/  IMAD.SHL.U32 R7, R3, 0x2, RZ ;  /* 0x0000000203077824 */ /* 0x000fc800078e00ff */
[----:B0-----:R-:W-:-:S03]  /*09e0*/  IMAD.WIDE.U32 R4, R7, 0x4, R4 ;  /* 0x0000000407047825 */ /* 0x001fc600078e0004 */
[----:B------:R-:W0:Y:S02]  /*09f0*/  LDC.64 R6, c[0x0][0x390] ;  /* 0x0000e400ff067b82 */ /* 0x000e240000000a00 */
[----:B------:R-:W2:Y:S04]  /*0a00*/  LDG.E R11, desc[UR12][R4.64+0x4] ;  /* 0x0000040c040b7981 */ /* 0x000ea8000c1e1900 */
[----:B------:R-:W3:Y:S01]  /*0a10*/  LDG.E R9, desc[UR12][R4.64] ;  /* 0x0000000c04097981 */ /* 0x000ee2000c1e1900 */
[----:B------:R-:W-:Y:S01]  /*0a20*/  BSSY.RECONVERGENT B1, `(.L_x_20) ;  /* 0x000000e000017945 */ /* 0x000fe20003800200 */
[----:B0-----:R-:W-:Y:S01]  /*0a30*/  IMAD.WIDE.U32 R6, R3, 0x4, R6 ;  /* 0x0000000403067825 */ /* 0x001fe200078e0006 */
[C---:B--2---:R-:W-:Y:S02]  /*0a40*/  ISETP.NE.AND P2, PT, R11.reuse, UR4, PT ;  /* 0x000000040b007c0c */ /* 0x044fe4000bf45270 */
[----:B------:R-:W-:-:S02]  /*0a50*/  ISETP.NE.AND P1, PT, R11, R0, PT ;  /* 0x000000000b00720c */ /* 0x000fc40003f25270 */
[C---:B---3--:R-:W-:Y:S02]  /*0a60*/  ISETP.EQ.AND P3, PT, R9.reuse, R0, !P2 ;  /* 0x000000000900720c */ /* 0x048fe40005762270 */
        /* <DEDUP_REMOVED lines=9> */
.L_x_21:
[----:B------:R-:W-:Y:S05]  /*0b00*/  BSYNC.RECONVERGENT B1 ;  /* 0x0000000000017941 */ /* 0x000fea0003800200 */
.L_x_20:
[----:B------:R-:W-:Y:S04]  /*0b10*/  BSSY.RECONVERGENT B1, `(.L_x_22) ;  /* 0x0000006000017945 */ /* 0x000fe80003800200 */
[----:B------:R-:W-:Y:S05]  /*0b20*/  @P0 BRA !P2, `(.L_x_23) ;  /* 0x0000000000100947 */ /* 0x000fea0005000000 */
[----:B0-----:R-:W2:Y:S02]  /*0b30*/  LDG.E R3, desc[UR12][R6.64] ;  /* 0x0000000c06037981 */ /* 0x001ea4000c1e1900 */
[----:B--2---:R-:W-:-:S13]  /*0b40*/  ISETP.GE.AND P0, PT, R3, 0x1, PT ;  /* 0x000000010300780c */ /* 0x004fda0003f06270 */
[----:B------:R-:W-:-:S05]  /*0b50*/  @P0 VIADD R3, R3, 0xffffffff ;  /* 0xffffffff03030836 */ /* 0x000fca0000000000 */
[----:B------:R1:W-:Y:S02]  /*0b60*/  @P0 STG.E desc[UR12][R6.64], R3 ;  /* 0x0000000306000986 */ /* 0x0003e4000c10190c */
.L_x_23:
[----:B------:R-:W-:Y:S05]  /*0b70*/  BSYNC.RECONVERGENT B1 ;  /* 0x0000000000017941 */ /* 0x000fea0003800200 */
.L_x_22:
[----:B------:R-:W-:-:S09]  /*0b80*/  UISETP.NE.AND UP0, UPT, UR5, 0x1, UPT ;  /* 0x000000010500788c */ /* 0x000fd2000bf05270 */
[----:B------:R-:W-:Y:S05]  /*0b90*/  BRA.U !UP0, `(.L_x_1) ;  /* 0x0000000108b87547 */ /* 0x000fea000b800000 */
        /* <DEDUP_REMOVED lines=15> */
.L_x_25:
[----:B------:R-:W-:Y:S05]  /*0c90*/  BSYNC.RECONVERGENT B1 ;  /* 0x0000000000017941 */ /* 0x000fea0003800200 */
.L_x_24:
[----:B------:R-:W-:Y:S04]  /*0ca0*/  BSSY.RECONVERGENT B1, `(.L_x_26) ;  /* 0x0000006000017945 */ /* 0x000fe80003800200 */
[----:B------:R-:W-:Y:S05]  /*0cb0*/  @P0 BRA !P2, `(.L_x_27) ;  /* 0x0000000000100947 */ /* 0x000fea0005000000 */
[----:B0-----:R-:W2:Y:S02]  /*0cc0*/  LDG.E R3, desc[UR12][R6.64+0x4] ;  /* 0x0000040c06037981 */ /* 0x001ea4000c1e1900 */
[----:B--2---:R-:W-:-:S13]  /*0cd0*/  ISETP.GE.AND P0, PT, R3, 0x1, PT ;  /* 0x000000010300780c */ /* 0x004fda0003f06270 */
[----:B------:R-:W-:-:S05]  /*0ce0*/  @P0 VIADD R3, R3, 0xffffffff ;  /* 0xffffffff03030836 */ /* 0x000fca0000000000 */
[----:B------:R1:W-:Y:S02]  /*0cf0*/  @P0 STG.E desc[UR12][R6.64+0x4], R3 ;  /* 0x0000040306000986 */ /* 0x0003e4000c10190c */
.L_x_27:
[----:B------:R-:W-:Y:S05]  /*0d00*/  BSYNC.RECONVERGENT B1 ;  /* 0x0000000000017941 */ /* 0x000fea0003800200 */
.L_x_26:
        /* <DEDUP_REMOVED lines=17> */
.L_x_29:
[----:B------:R-:W-:Y:S05]  /*0e20*/  BSYNC.RECONVERGENT B1 ;  /* 0x0000000000017941 */ /* 0x000fea0003800200 */
.L_x_28:
[----:B------:R-:W-:Y:S05]  /*0e30*/  @P0 BRA !P2, `(.L_x_1) ;  /* 0x0000000000100947 */ /* 0x000fea0005000000 */
[----:B0-----:R-:W2:Y:S02]  /*0e40*/  LDG.E R3, desc[UR12][R6.64+0x8] ;  /* 0x0000080c06037981 */ /* 0x001ea4000c1e1900 */
[----:B--2---:R-:W-:-:S13]  /*0e50*/  ISETP.GE.AND P0, PT, R3, 0x1, PT ;  /* 0x000000010300780c */ /* 0x004fda0003f06270 */
[----:B------:R-:W-:-:S05]  /*0e60*/  @P0 VIADD R3, R3, 0xffffffff ;  /* 0xffffffff03030836 */ /* 0x000fca0000000000 */
[----:B------:R2:W-:Y:S02]  /*0e70*/  @P0 STG.E desc[UR12][R6.64+0x8], R3 ;  /* 0x0000080306000986 */ /* 0x0005e4000c10190c */
.L_x_1:
[----:B------:R-:W-:Y:S05]  /*0e80*/  BSYNC.RECONVERGENT B0 ;  /* 0x0000000000007941 */ /* 0x000fea0003800200 */
.L_x_0:
[----:B------:R-:W3:Y:S01]  /*0e90*/  LDCU UR14, c[0x0][0x3a8] ;  /* 0x00007500ff0e77ac */ /* 0x000ee20008000800 */
[----:B------:R-:W-:-:S04]  /*0ea0*/  UIADD3 UR4, UPT, UPT, UR4, 0x1, URZ ;  /* 0x0000000104047890 */ /* 0x000fc8000fffe0ff */
[----:B---3--:R-:W-:-:S09]  /*0eb0*/  UISETP.NE.AND UP0, UPT, UR4, UR14, UPT ;  /* 0x0000000e0400728c */ /* 0x008fd2000bf05270 */
[----:B------:R-:W-:Y:S05]  /*0ec0*/  BRA.U UP0, `(.L_x_30) ;  /* 0xfffffff100c87547 */ /* 0x000fea000b83ffff */
[----:B------:R-:W-:Y:S05]  /*0ed0*/  EXIT ;  /* 0x000000000000794d */ /* 0x000fea0003800000 */
.L_x_31:
[----:B------:R-:W-:-:S00]  /*0ee0*/  BRA `(.L_x_31) ;  /* 0xfffffffc00fc7947 */ /* 0x000fc0000383ffff */
[----:B------:R-:W-:-:S00]  /*0ef0*/  NOP ;  /* 0x0000000000007918 */ /* 0x000fc00000000000 */
        /* <DEDUP_REMOVED lines=8> */
.L_x_40:


//--------------------- .text._Z23calculateInitialSupportPiS_S_ii --------------------------
	.section	.text._Z23calculateInitialSupportPiS_S_ii,"ax",@progbits
	.align	128
        .global         _Z23calculateInitialSupportPiS_S_ii
        .type           _Z23calculateInitialSupportPiS_S_ii,@function
        .size           _Z23calculateInitialSupportPiS_S_ii,(.L_x_41 - _Z23calculateInitialSupportPiS_S_ii)
        .other          _Z23calculateInitialSupportPiS_S_ii,@"STO_CUDA_ENTRY STV_DEFAULT"
_Z23calculateInitialSupportPiS_S_ii:
.text._Z23calculateInitialSupportPiS_S_ii:
        /* <DEDUP_REMOVED lines=8> */
[----:B------:R-:W0:Y:S01]  /*0080*/  LDCU UR6, c[0x0][0x39c] ;  /* 0x00007380ff0677ac */ /* 0x000e220008000800 */
[----:B------:R-:W-:Y:S01]  /*0090*/  IMAD.MOV.U32 R2, RZ, RZ, RZ ;  /* 0x000000ffff027224 */ /* 0x000fe200078e00ff */
[----:B------:R-:W1:Y:S01]  /*00a0*/  LDCU.64 UR8, c[0x0][0x358] ;  /* 0x00006b00ff0877ac */ /* 0x000e620008000a00 */
[----:B0-----:R-:W-:-:S09]  /*00b0*/  UISETP.GE.AND UP0, UPT, UR6, 0x1, UPT ;  /* 0x000000010600788c */ /* 0x001fd2000bf06270 */
[----:B-1----:R-:W-:Y:S05]  /*00c0*/  BRA.U !UP0, `(.L_x_32) ;  /* 0x0000000908c87547 */ /* 0x002fea000b800000 */
[----:B------:R-:W0:Y:S01]  /*00d0*/  LDC.64 R6, c[0x0][0x388] ;  /* 0x0000e200ff067b82 */ /* 0x000e220000000a00 */
[----:B------:R-:W-:-:S04]  /*00e0*/  IMAD.SHL.U32 R3, R0, 0x2, RZ ;  /* 0x0000000200037824 */ /* 0x000fc800078e00ff */
[----:B0-----:R-:W-:-:S05]  /*00f0*/  IMAD.WIDE R6, R3, 0x4, R6 ;  /* 0x0000000403067825 */ /* 0x001fca00078e0206 */
[----:B------:R-:W2:Y:S04]  /*0100*/  LDG.E R3, desc[UR8][R6.64+0x4] ;  /* 0x0000040806037981 */ /* 0x000ea8000c1e1900 */
[----:B------:R-:W3:Y:S01]  /*0110*/  LDG.E R4, desc[UR8][R6.64] ;  /* 0x0000000806047981 */ /* 0x000ee2000c1e1900 */
[----:B------:R-:W-:Y:S01]  /*0120*/  UISETP.GE.U32.AND UP1, UPT, UR6, 0x8, UPT ;  /* 0x000000080600788c */ /* 0x000fe2000bf26070 */
[----:B------:R-:W-:Y:S01]  /*0130*/  IMAD.MOV.U32 R2, RZ, RZ, RZ ;  /* 0x000000ffff027224 */ /* 0x000fe200078e00ff */
[----:B------:R-:W-:Y:S01]  /*0140*/  ULOP3.LUT UR7, UR6, 0x7, URZ, 0xc0, !UPT ;  /* 0x0000000706077892 */ /* 0x000fe2000f8ec0ff */
[----:B------:R-:W-:-:S03]  /*0150*/  UMOV UR4, URZ ;  /* 0x000000ff00047c82 */ /* 0x000fc60008000000 */
[----:B------:R-:W-:Y:S01]  /*0160*/  UISETP.NE.AND UP0, UPT, UR7, URZ, UPT ;  /* 0x000000ff0700728c */ /* 0x000fe2000bf05270 */
[----:B--2---:R-:W-:Y:S02]  /*0170*/  IMAD R3, R3, UR6, RZ ;  /* 0x0000000603037c24 */ /* 0x004fe4000f8e02ff */
[----:B---3--:R-:W-:Y:S01]  /*0180*/  IMAD R4, R4, UR6, RZ ;  /* 0x0000000604047c24 */ /* 0x008fe2000f8e02ff */
[----:B------:R-:W-:Y:S07]  /*0190*/  BRA.U !UP1, `(.L_x_33) ;  /* 0x00000005092c7547 */ /* 0x000fee000b800000 */
[----:B------:R-:W0:Y:S01]  /*01a0*/  LDCU.64 UR4, c[0x0][0x380] ;  /* 0x00007000ff0477ac */ /* 0x000e220008000a00 */
[----:B------:R-:W-:Y:S02]  /*01b0*/  IMAD.MOV.U32 R2, RZ, RZ, RZ ;  /* 0x000000ffff027224 */ /* 0x000fe400078e00ff */
[----:B------:R-:W-:Y:S02]  /*01c0*/  IMAD.MOV.U32 R12, RZ, RZ, R3 ;  /* 0x000000ffff0c7224 */ /* 0x000fe400078e0003 */
[----:B------:R-:W-:Y:S01]  /*01d0*/  IMAD.MOV.U32 R5, RZ, RZ, R4 ;  /* 0x000000ffff057224 */ /* 0x000fe200078e0004 */
[----:B0-----:R-:W-:-:S04]  /*01e0*/  UIADD3 UR4, UP1, UPT, UR4, 0x10, URZ ;  /* 0x0000001004047890 */ /* 0x001fc8000ff3e0ff */
[----:B------:R-:W-:Y:S02]  /*01f0*/  UIADD3.X UR5, UPT, UPT, URZ, UR5, URZ, UP1, !UPT ;  /* 0x00000005ff057290 */ /* 0x000fe40008ffe4ff */
[----:B------:R-:W-:Y:S01]  /*0200*/  IMAD.U32 R6, RZ, RZ, UR4 ;  /* 0x00000004ff067e24 */ /* 0x000fe2000f8e00ff */
[----:B------:R-:W-:-:S03]  /*0210*/  ULOP3.LUT UR4, UR6, 0x7ffffff8, URZ, 0xc0, !UPT ;  /* 0x7ffffff806047892 */ /* 0x000fc6000f8ec0ff */
[----:B------:R-:W-:Y:S01]  /*0220*/  IMAD.U32 R7, RZ, RZ, UR5 ;  /* 0x00000005ff077e24 */ /* 0x000fe2000f8e00ff */
[----:B------:R-:W-:Y:S01]  /*0230*/  UIADD3 UR5, UPT, UPT, -UR4, URZ, URZ ;  /* 0x000000ff04057290 */ /* 0x000fe2000fffe1ff */
[----:B------:R-:W-:-:S04]  /*0240*/  IMAD.WIDE R10, R3, 0x4, R6 ;  /* 0x00000004030a7825 */ /* 0x000fc800078e0206 */
[----:B------:R-:W-:-:S07]  /*0250*/  IMAD.MOV.U32 R21, RZ, RZ, R11 ;  /* 0x000000ffff157224 */ /* 0x000fce00078e000b */
.L_x_34:
[----:B------:R-:W-:-:S05]  /*0260*/  IMAD.WIDE R8, R5, 0x4, R6 ;  /* 0x0000000405087825 */ /* 0x000fca00078e0206 */
[----:B------:R-:W2:Y:S04]  /*0270*/  LDG.E R13, desc[UR8][R8.64+-0x10] ;  /* 0xfffff008080d7981 */ /* 0x000ea8000c1e1900 */
[----:B------:R-:W3:Y:S04]  /*0280*/  LDG.E R11, desc[UR8][R8.64+-0xc] ;  /* 0xfffff408080b7981 */ /* 0x000ee8000c1e1900 */
[----:B------:R-:W4:Y:S04]  /*0290*/  LDG.E R17, desc[UR8][R8.64+-0x4] ;  /* 0xfffffc0808117981 */ /* 0x000f28000c1e1900 */
[----:B------:R-:W5:Y:S04]  /*02a0*/  LDG.E R18, desc[UR8][R8.64] ;  /* 0x0000000808127981 */ /* 0x000f68000c1e1900 */
[----:B------:R-:W5:Y:S04]  /*02b0*/  LDG.E R19, desc[UR8][R8.64+0x4] ;  /* 0x0000040808137981 */ /* 0x000f68000c1e1900 */
[----:B------:R-:W5:Y:S01]  /*02c0*/  LDG.E R20, desc[UR8][R8.64+0x8] ;  /* 0x0000080808147981 */ /* 0x000f62000c1e1900 */
[----:B--2---:R-:W-:-:S03]  /*02d0*/  ISETP.NE.AND P6, PT, R13, RZ, PT ;  /* 0x000000ff0d00720c */ /* 0x004fc60003fc5270 */
[----:B------:R-:W2:Y:S10]  /*02e0*/  LDG.E R13, desc[UR8][R8.64+-0x8] ;  /* 0xfffff808080d7981 */ /* 0x000eb4000c1e1900 */
[----:B------:R-:W0:Y:S01]  /*02f0*/  @P6 LDC.64 R14, c[0x0][0x380] ;  /* 0x0000e000ff0e6b82 */ /* 0x000e220000000a00 */
[----:B---3--:R-:W-:Y:S01]  /*0300*/  ISETP.NE.AND P5, PT, R11, RZ, PT ;  /* 0x000000ff0b00720c */ /* 0x008fe20003fa5270 */
[----:B------:R-:W-:-:S02]  /*0310*/  IMAD.MOV.U32 R11, RZ, RZ, R21 ;  /* 0x000000ffff0b7224 */ /* 0x000fc400078e0015 */
[----:B------:R-:W3:Y:S10]  /*0320*/  LDG.E R21, desc[UR8][R8.64+0xc] ;  /* 0x00000c0808157981 */ /* 0x000ef4000c1e1900 */
[----:B------:R-:W3:Y:S01]  /*0330*/  @P5 LDG.E R16, desc[UR8][R10.64+-0xc] ;  /* 0xfffff4080a105981 */ /* 0x000ee2000c1e1900 */
[----:B0-----:R-:W-:-:S06]  /*0340*/  @P6 IMAD.WIDE R14, R12, 0x4, R14 ;  /* 0x000000040c0e6825 */ /* 0x001fcc00078e020e */
[----:B------:R-:W3:Y:S01]  /*0350*/  @P6 LDG.E R14, desc[UR8][R14.64] ;  /* 0x000000080e0e6981 */ /* 0x000ee2000c1e1900 */
[----:B----4-:R-:W-:Y:S02]  /*0360*/  ISETP.NE.AND P3, PT, R17, RZ, PT ;  /* 0x000000ff1100720c */ /* 0x010fe40003f65270 */
[----:B-----5:R-:W-:Y:S02]  /*0370*/  ISETP.NE.AND P1, PT, R18, RZ, PT ;  /* 0x000000ff1200720c */ /* 0x020fe40003f25270 */
[----:B------:R-:W-:-:S09]  /*0380*/  ISETP.NE.AND P2, PT, R19, RZ, PT ;  /* 0x000000ff1300720c */ /* 0x000fd20003f45270 */
[----:B------:R-:W4:Y:S04]  /*0390*/  @P3 LDG.E R9, desc[UR8][R10.64+-0x4] ;  /* 0xfffffc080a093981 */ /* 0x000f28000c1e1900 */
[----:B------:R-:W5:Y:S01]  /*03a0*/  @P2 LDG.E R17, desc[UR8][R10.64+0x4] ;  /* 0x000004080a112981 */ /* 0x000f62000c1e1900 */
[----:B--2---:R-:W-:Y:S01]  /*03b0*/  ISETP.NE.AND P4, PT, R13, RZ, PT ;  /* 0x000000ff0d00720c */ /* 0x004fe20003f85270 */
[----:B------:R-:W-:-:S12]  /*03c0*/  IMAD.MOV.U32 R13, RZ, RZ, RZ ;  /* 0x000000ffff0d7224 */ /* 0x000fd800078e00ff */
[----:B------:R-:W2:Y:S01]  /*03d0*/  @P4 LDG.E R15, desc[UR8][R10.64+-0x8] ;  /* 0xfffff8080a0f4981 */ /* 0x000ea2000c1e1900 */
[----:B---3--:R-:W-:-:S04]  /*03e0*/  @P6 ISETP.NE.AND P0, PT, R14, RZ, PT ;  /* 0x000000ff0e00620c */ /* 0x008fc80003f05270 */
[----:B------:R-:W-:Y:S02]  /*03f0*/  @P6 SEL R13, RZ, 0x1, !P0 ;  /* 0x00000001ff0d6807 */ /* 0x000fe40004000000 */
[----:B------:R-:W-:Y:S01]  /*0400*/  @P5 ISETP.NE.AND P6, PT, R16, RZ, PT ;  /* 0x000000ff1000520c */ /* 0x000fe20003fc5270 */
[----:B------:R-:W-:Y:S01]  /*0410*/  IMAD.MOV.U32 R14, RZ, RZ, RZ ;  /* 0x000000ffff0e7224 */ /* 0x000fe200078e00ff */
[----:B------:R-:W-:Y:S01]  /*0420*/  ISETP.NE.AND P0, PT, R20, RZ, PT ;  /* 0x000000ff1400720c */ /* 0x000fe20003f05270 */
[----:B------:R-:W3:Y:S01]  /*0430*/  @P1 LDG.E R16, desc[UR8][R10.64] ;  /* 0x000000080a101981 */ /* 0x000ee2000c1e1900 */
[----:B------:R-:W-:Y:S02]  /*0440*/  @P5 SEL R14, RZ, 0x1, !P6 ;  /* 0x00000001ff0e5807 */ /* 0x000fe40007000000 */
[----:B------:R-:W-:-:S09]  /*0450*/  ISETP.NE.AND P5, PT, R21, RZ, PT ;  /* 0x000000ff1500720c */ /* 0x000fd20003fa5270 */
[----:B------:R-:W3:Y:S04]  /*0460*/  @P0 LDG.E R18, desc[UR8][R10.64+0x8] ;  /* 0x000008080a120981 */ /* 0x000ee8000c1e1900 */
[----:B------:R0:W3:Y:S01]  /*0470*/  @P5 LDG.E R19, desc[UR8][R10.64+0xc] ;  /* 0x00000c080a135981 */ /* 0x0000e2000c1e1900 */
[----:B------:R-:W-:Y:S01]  /*0480*/  IMAD.MOV.U32 R8, RZ, RZ, RZ ;  /* 0x000000ffff087224 */ /* 0x000fe200078e00ff */
[----:B------:R-:W-:Y:S01]  /*0490*/  UIADD3 UR5, UPT, UPT, UR5, 0x8, URZ ;  /* 0x0000000805057890 */ /* 0x000fe2000fffe0ff */
[----:B------:R-:W-:Y:S01]  /*04a0*/  IADD3 R14, PT, PT, R14, R13, R2 ;  /* 0x0000000d0e0e7210 */ /* 0x000fe20007ffe002 */
[----:B------:R-:W-:Y:S02]  /*04b0*/  IMAD.MOV.U32 R2, RZ, RZ, RZ ;  /* 0x000000ffff027224 */ /* 0x000fe400078e00ff */
[----:B------:R-:W-:Y:S01]  /*04c0*/  IMAD.MOV.U32 R13, RZ, RZ, RZ ;  /* 0x000000ffff0d7224 */ /* 0x000fe200078e00ff */
[----:B------:R-:W-:Y:S01]  /*04d0*/  UISETP.NE.AND UP1, UPT, UR5, URZ, UPT ;  /* 0x000000ff0500728c */ /* 0x000fe2000bf25270 */
[----:B------:R-:W-:-:S02]  /*04e0*/  VIADD R5, R5, 0x8 ;  /* 0x0000000805057836 */ /* 0x000fc40000000000 */
[----:B------:R-:W-:Y:S01]  /*04f0*/  VIADD R12, R12, 0x8 ;  /* 0x000000080c0c7836 */ /* 0x000fe20000000000 */
[----:B--2---:R-:W-:-:S04]  /*0500*/  @P4 ISETP.NE.AND P6, PT, R15, RZ, PT ;  /* 0x000000ff0f00420c */ /* 0x004fc80003fc5270 */
[----:B------:R-:W-:Y:S02]  /*0510*/  @P4 SEL R8, RZ, 0x1, !P6 ;  /* 0x00000001ff084807 */ /* 0x000fe40007000000 */
[----:B----4-:R-:W-:Y:S01]  /*0520*/  @P3 ISETP.NE.AND P6, PT, R9, RZ, PT ;  /* 0x000000ff0900320c */ /* 0x010fe20003fc5270 */
[----:B------:R-:W-:-:S03]  /*0530*/  IMAD.MOV.U32 R9, RZ, RZ, RZ ;  /* 0x000000ffff097224 */ /* 0x000fc600078e00ff */
[----:B------:R-:W-:Y:S02]  /*0540*/  @P3 SEL R9, RZ, 0x1, !P6 ;  /* 0x00000001ff093807 */ /* 0x000fe40007000000 */
[----:B-----5:R-:W-:Y:S02]  /*0550*/  @P2 ISETP.NE.AND P3, PT, R17, RZ, PT ;  /* 0x000000ff1100220c */ /* 0x020fe40003f65270 */
[----:B------:R-:W-:Y:S02]  /*0560*/  IADD3 R8, PT, PT, R9, R8, R14 ;  /* 0x0000000809087210 */ /* 0x000fe40007ffe00e */
[----:B------:R-:W-:Y:S01]  /*0570*/  @P2 SEL R13, RZ, 0x1, !P3 ;  /* 0x00000001ff0d2807 */ /* 0x000fe20005800000 */
[----:B------:R-:W-:Y:S01]  /*0580*/  IMAD.MOV.U32 R9, RZ, RZ, RZ ;  /* 0x000000ffff097224 */ /* 0x000fe200078e00ff */
[----:B0-----:R-:W-:-:S05]  /*0590*/  IADD3 R10, P3, PT, R10, 0x20, RZ ;  /* 0x000000200a0a7810 */ /* 0x001fca0007f7e0ff */
[----:B------:R-:W-:Y:S01]  /*05a0*/  IMAD.X R21, RZ, RZ, R11, P3 ;  /* 0x000000ffff157224 */ /* 0x000fe200018e060b */
[----:B---3--:R-:W-:-:S04]  /*05b0*/  @P1 ISETP.NE.AND P4, PT, R16, RZ, PT ;  /* 0x000000ff1000120c */ /* 0x008fc80003f85270 */
[----:B------:R-:W-:-:S04]  /*05c0*/  @P1 SEL R2, RZ, 0x1, !P4 ;  /* 0x00000001ff021807 */ /* 0x000fc80006000000 */
[----:B------:R-:W-:Y:S01]  /*05d0*/  IADD3 R8, PT, PT, R13, R2, R8 ;  /* 0x000000020d087210 */ /* 0x000fe20007ffe008 */
[----:B------:R-:W-:Y:S01]  /*05e0*/  IMAD.MOV.U32 R2, RZ, RZ, RZ ;  /* 0x000000ffff027224 */ /* 0x000fe200078e00ff */
[----:B------:R-:W-:Y:S02]  /*05f0*/  @P0 ISETP.NE.AND P1, PT, R18, RZ, PT ;  /* 0x000000ff1200020c */ /* 0x000fe40003f25270 */
[----:B------:R-:W-:Y:S02]  /*0600*/  @P5 ISETP.NE.AND P2, PT, R19, RZ, PT ;  /* 0x000000ff1300520c */ /* 0x000fe40003f45270 */
[----:B------:R-:W-:Y:S02]  /*0610*/  @P0 SEL R2, RZ, 0x1, !P1 ;  /* 0x00000001ff020807 */ /* 0x000fe40004800000 */
[----:B------:R-:W-:-:S04]  /*0620*/  @P5 SEL R9, RZ, 0x1, !P2 ;  /* 0x00000001ff095807 */ /* 0x000fc80005000000 */
[----:B------:R-:W-:Y:S01]  /*0630*/  IADD3 R2, PT, PT, R9, R2, R8 ;  /* 0x0000000209027210 */ /* 0x000fe20007ffe008 */
[----:B------:R-:W-:Y:S06]  /*0640*/  BRA.U UP1, `(.L_x_34) ;  /* 0xfffffffd01047547 */ /* 0x000fec000b83ffff */
.L_x_33:
[----:B------:R-:W-:Y:S05]  /*0650*/  BRA.U !UP0, `(.L_x_32) ;  /* 0x0000000508647547 */ /* 0x000fea000b800000 */
[----:B------:R-:W0:Y:S01]  /*0660*/  LDCU UR5, c[0x0][0x39c] ;  /* 0x00007380ff0577ac */ /* 0x000e220008000800 */
[----:B------:R-:W-:Y:S02]  /*0670*/  UISETP.GE.U32.AND UP0, UPT, UR7, 0x4, UPT ;  /* 0x000000040700788c */ /* 0x000fe4000bf06070 */
[----:B0-----:R-:W-:-:S04]  /*0680*/  ULOP3.LUT UR6, UR5, 0x3, URZ, 0xc0, !UPT ;  /* 0x0000000305067892 */ /* 0x001fc8000f8ec0ff */
[----:B------:R-:W-:-:S03]  /*0690*/  UISETP.NE.AND UP1, UPT, UR6, URZ, UPT ;  /* 0x000000ff0600728c */ /* 0x000fc6000bf25270 */
[----:B------:R-:W-:Y:S08]  /*06a0*/  BRA.U !UP0, `(.L_x_35) ;  /* 0x0000000108987547 */ /* 0x000ff0000b800000 */
[----:B------:R-:W0:Y:S01]  /*06b0*/  LDC.64 R6, c[0x0][0x380] ;  /* 0x0000e000ff067b82 */ /* 0x000e220000000a00 */
[----:B------:R-:W-:Y:S01]  /*06c0*/  VIADD R9, R4, UR4 ;  /* 0x0000000404097c36 */ /* 0x000fe20008000000 */
[----:B------:R-:W1:Y:S03]  /*06d0*/  LDCU.64 UR10, c[0x0][0x380] ;  /* 0x00007000ff0a77ac */ /* 0x000e660008000a00 */
[----:B0-----:R-:W-:-:S05]  /*06e0*/  IMAD.WIDE R8, R9, 0x4, R6 ;  /* 0x0000000409087825 */ /* 0x001fca00078e0206 */
[----:B------:R-:W2:Y:S04]  /*06f0*/  LDG.E R5, desc[UR8][R8.64] ;  /* 0x0000000808057981 */ /* 0x000ea8000c1e1900 */
[----:B------:R-:W3:Y:S04]  /*0700*/  LDG.E R10, desc[UR8][R8.64+0x4] ;  /* 0x00000408080a7981 */ /* 0x000ee8000c1e1900 */
[----:B------:R-:W4:Y:S04]  /*0710*/  LDG.E R11, desc[UR8][R8.64+0x8] ;  /* 0x00000808080b7981 */ /* 0x000f28000c1e1900 */
[----:B------:R-:W5:Y:S01]  /*0720*/  LDG.E R12, desc[UR8][R8.64+0xc] ;  /* 0x00000c08080c7981 */ /* 0x000f62000c1e1900 */
[----:B--2---:R-:W-:-:S02]  /*0730*/  ISETP.NE.AND P4, PT, R5, RZ, PT ;  /* 0x000000ff0500720c */ /* 0x004fc40003f85270 */
[----:B---3--:R-:W-:-:S11]  /*0740*/  ISETP.NE.AND P0, PT, R10, RZ, PT ;  /* 0x000000ff0a00720c */ /* 0x008fd60003f05270 */
[----:B------:R-:W-:Y:S01]  /*0750*/  @P4 VIADD R5, R3, UR4 ;  /* 0x0000000403054c36 */ /* 0x000fe20008000000 */
[----:B----4-:R-:W-:-:S03]  /*0760*/  ISETP.NE.AND P1, PT, R11, RZ, PT ;  /* 0x000000ff0b00720c */ /* 0x010fc60003f25270 */
[----:B------:R-:W-:Y:S01]  /*0770*/  @P4 IMAD.WIDE R6, R5, 0x4, R6 ;  /* 0x0000000405064825 */ /* 0x000fe200078e0206 */
[----:B------:R-:W-:-:S04]  /*0780*/  IADD3 R5, P2, PT, R3, UR4, RZ ;  /* 0x0000000403057c10 */ /* 0x000fc8000ff5e0ff */
[----:B------:R-:W-:Y:S01]  /*0790*/  LEA.HI.X.SX32 R14, R3, RZ, 0x1, P2 ;  /* 0x000000ff030e7211 */ /* 0x000fe200010f0eff */
[----:B------:R-:W2:Y:S01]  /*07a0*/  @P4 LDG.E R6, desc[UR8][R6.64] ;  /* 0x0000000806064981 */ /* 0x000ea2000c1e1900 */
[C---:B-1----:R-:W-:Y:S02]  /*07b0*/  LEA R10, P3, R5.reuse, UR10, 0x2 ;  /* 0x0000000a050a7c11 */ /* 0x042fe4000f8610ff */
[----:B-----5:R-:W-:Y:S02]  /*07c0*/  ISETP.NE.AND P2, PT, R12, RZ, PT ;  /* 0x000000ff0c00720c */ /* 0x020fe40003f45270 */
[----:B------:R-:W-:-:S05]  /*07d0*/  LEA.HI.X R11, R5, UR11, R14, 0x2, P3 ;  /* 0x0000000b050b7c11 */ /* 0x000fca00098f140e */
[----:B------:R-:W3:Y:S04]  /*07e0*/  @P0 LDG.E R8, desc[UR8][R10.64+0x4] ;  /* 0x000004080a080981 */ /* 0x000ee8000c1e1900 */
[----:B------:R-:W4:Y:S04]  /*07f0*/  @P1 LDG.E R9, desc[UR8][R10.64+0x8] ;  /* 0x000008080a091981 */ /* 0x000f28000c1e1900 */
[----:B------:R-:W5:Y:S01]  /*0800*/  @P2 LDG.E R12, desc[UR8][R10.64+0xc] ;  /* 0x00000c080a0c2981 */ /* 0x000f62000c1e1900 */
[----:B------:R-:W-:Y:S01]  /*0810*/  IMAD.MOV.U32 R5, RZ, RZ, RZ ;  /* 0x000000ffff057224 */ /* 0x000fe200078e00ff */
[----:B------:R-:W-:Y:S01]  /*0820*/  UIADD3 UR4, UPT, UPT, UR4, 0x4, URZ ;  /* 0x0000000404047890 */ /* 0x000fe2000fffe0ff */
[----:B--2---:R-:W-:Y:S01]  /*0830*/  @P4 ISETP.NE.AND P3, PT, R6, RZ, PT ;  /* 0x000000ff0600420c */ /* 0x004fe20003f65270 */
[----:B------:R-:W-:-:S03]  /*0840*/  IMAD.MOV.U32 R6, RZ, RZ, RZ ;  /* 0x000000ffff067224 */ /* 0x000fc600078e00ff */
[----:B------:R-:W-:-:S05]  /*0850*/  @P4 SEL R5, RZ, 0x1, !P3 ;  /* 0x00000001ff054807 */ /* 0x000fca0005800000 */
[----:B------:R-:W-:Y:S01]  /*0860*/  IMAD.IADD R7, R2, 0x1, R5 ;  /* 0x0000000102077824 */ /* 0x000fe200078e0205 */
[----:B---3--:R-:W-:Y:S01]  /*0870*/  @P0 ISETP.NE.AND P3, PT, R8, RZ, PT ;  /* 0x000000ff0800020c */ /* 0x008fe20003f65270 */
[----:B------:R-:W-:Y:S02]  /*0880*/  IMAD.MOV.U32 R2, RZ, RZ, RZ ;  /* 0x000000ffff027224 */ /* 0x000fe400078e00ff */
[----:B------:R-:W-:Y:S01]  /*0890*/  IMAD.MOV.U32 R5, RZ, RZ, RZ ;  /* 0x000000ffff057224 */ /* 0x000fe200078e00ff */
[----:B----4-:R-:W-:Y:S02]  /*08a0*/  @P1 ISETP.NE.AND P4, PT, R9, RZ, PT ;  /* 0x000000ff0900120c */ /* 0x010fe40003f85270 */
[----:B------:R-:W-:Y:S02]  /*08b0*/  @P0 SEL R2, RZ, 0x1, !P3 ;  /* 0x00000001ff020807 */ /* 0x000fe40005800000 */
[----:B-----5:R-:W-:Y:S02]  /*08c0*/  @P2 ISETP.NE.AND P5, PT, R12, RZ, PT ;  /* 0x000000ff0c00220c */ /* 0x020fe40003fa5270 */
[----:B------:R-:W-:-:S02]  /*08d0*/  @P1 SEL R5, RZ, 0x1, !P4 ;  /* 0x00000001ff051807 */ /* 0x000fc40006000000 */
[----:B------:R-:W-:Y:S02]  /*08e0*/  @P2 SEL R6, RZ, 0x1, !P5 ;  /* 0x00000001ff062807 */ /* 0x000fe40006800000 */
[----:B------:R-:W-:-:S05]  /*08f0*/  IADD3 R5, PT, PT, R5, R2, R7 ;  /* 0x0000000205057210 */ /* 0x000fca0007ffe007 */
[----:B------:R-:W-:-:S07]  /*0900*/  IMAD.IADD R2, R5, 0x1, R6 ;  /* 0x0000000105027824 */ /* 0x000fce00078e0206 */
.L_x_35:
[----:B------:R-:W-:Y:S05]  /*0910*/  BRA.U !UP1, `(.L_x_32) ;  /* 0x0000000109b47547 */ /* 0x000fea000b800000 */
[----:B------:R-:W-:Y:S02]  /*0920*/  UISETP.NE.AND UP0, UPT, UR6, 0x1, UPT ;  /* 0x000000010600788c */ /* 0x000fe4000bf05270 */
[----:B------:R-:W-:-:S04]  /*0930*/  ULOP3.LUT UR5, UR5, 0x1, URZ, 0xc0, !UPT ;  /* 0x0000000105057892 */ /* 0x000fc8000f8ec0ff */
[----:B------:R-:W-:-:S03]  /*0940*/  UISETP.NE.U32.AND UP1, UPT, UR5, 0x1, UPT ;  /* 0x000000010500788c */ /* 0x000fc6000bf25070 */
[----:B------:R-:W-:Y:S08]  /*0950*/  BRA.U !UP0, `(.L_x_36) ;  /* 0x0000000108647547 */ /* 0x000ff0000b800000 */
[----:B------:R-:W0:Y:S01]  /*0960*/  LDC.64 R6, c[0x0][0x380] ;  /* 0x0000e000ff067b82 */ /* 0x000e220000000a00 */
[----:B------:R-:W-:-:S04]  /*0970*/  VIADD R9, R4, UR4 ;  /* 0x0000000404097c36 */ /* 0x000fc80008000000 */
[----:B0-----:R-:W-:-:S05]  /*0980*/  IMAD.WIDE R8, R9, 0x4, R6 ;  /* 0x0000000409087825 */ /* 0x001fca00078e0206 */
[----:B------:R-:W2:Y:S04]  /*0990*/  LDG.E R10, desc[UR8][R8.64+0x4] ;  /* 0x00000408080a7981 */ /* 0x000ea8000c1e1900 */
[----:B------:R-:W3:Y:S01]  /*09a0*/  LDG.E R5, desc[UR8][R8.64] ;  /* 0x0000000808057981 */ /* 0x000ee2000c1e1900 */
[----:B--2---:R-:W-:Y:S02]  /*09b0*/  ISETP.NE.AND P1, PT, R10, RZ, PT ;  /* 0x000000ff0a00720c */ /* 0x004fe40003f25270 */
[----:B---3--:R-:W-:-:S11]  /*09c0*/  ISETP.NE.AND P0, PT, R5, RZ, PT ;  /* 0x000000ff0500720c */ /* 0x008fd60003f05270 */
[----:B------:R-:W0:Y:S01]  /*09d0*/  @P1 LDC.64 R14, c[0x0][0x380] ;  /* 0x0000e000ff0e1b82 */ /* 0x000e220000000a00 */
[C---:B------:R-:W-:Y:S01]  /*09e0*/  @P1 IADD3 R11, P2, PT, R3.reuse, UR4, RZ ;  /* 0x00000004030b1c10 */ /* 0x040fe2000ff5e0ff */
[----:B------:R-:W-:-:S03]  /*09f0*/  @P0 VIADD R5, R3, UR4 ;  /* 0x0000000403050c36 */ /* 0x000fc60008000000 */
[----:B------:R-:W-:Y:S01]  /*0a00*/  @P1 LEA.HI.X.SX32 R12, R3, RZ, 0x1, P2 ;  /* 0x000000ff030c1211 */ /* 0x000fe200010f0eff */
[----:B------:R-:W-:-:S06]  /*0a10*/  @P0 IMAD.WIDE R6, R5, 0x4, R6 ;  /* 0x0000000405060825 */ /* 0x000fcc00078e0206 */
[----:B------:R-:W2:Y:S01]  /*0a20*/  @P0 LDG.E R6, desc[UR8][R6.64] ;  /* 0x0000000806060981 */ /* 0x000ea2000c1e1900 */
[----:B0-----:R-:W-:-:S04]  /*0a30*/  @P1 LEA R10, P2, R11, R14, 0x2 ;  /* 0x0000000e0b0a1211 */ /* 0x001fc800078410ff */
[----:B------:R-:W-:-:S05]  /*0a40*/  @P1 LEA.HI.X R11, R11, R15, R12, 0x2, P2 ;  /* 0x0000000f0b0b1211 */ /* 0x000fca00010f140c */
[----:B------:R-:W3:Y:S01]  /*0a50*/  @P1 LDG.E R10, desc[UR8][R10.64+0x4] ;  /* 0x000004080a0a1981 */ /* 0x000ee2000c1e1900 */
[----:B------:R-:W-:Y:S02]  /*0a60*/  IMAD.MOV.U32 R5, RZ, RZ, RZ ;  /* 0x000000ffff057224 */ /* 0x000fe400078e00ff */
[----:B------:R-:W-:Y:S01]  /*0a70*/  IMAD.MOV.U32 R8, RZ, RZ, RZ ;  /* 0x000000ffff087224 */ /* 0x000fe200078e00ff */
[----:B------:R-:W-:Y:S01]  /*0a80*/  UIADD3 UR4, UPT, UPT, UR4, 0x2, URZ ;  /* 0x0000000204047890 */ /* 0x000fe2000fffe0ff */
[----:B--2---:R-:W-:-:S04]  /*0a90*/  @P0 ISETP.NE.AND P2, PT, R6, RZ, PT ;  /* 0x000000ff0600020c */ /* 0x004fc80003f45270 */
[----:B------:R-:W-:-:S05]  /*0aa0*/  @P0 SEL R5, RZ, 0x1, !P2 ;  /* 0x00000001ff050807 */ /* 0x000fca0005000000 */
[----:B------:R-:W-:Y:S01]  /*0ab0*/  IMAD.IADD R5, R2, 0x1, R5 ;  /* 0x0000000102057824 */ /* 0x000fe200078e0205 */
[----:B---3--:R-:W-:-:S04]  /*0ac0*/  @P1 ISETP.NE.AND P0, PT, R10, RZ, PT ;  /* 0x000000ff0a00120c */ /* 0x008fc80003f05270 */
[----:B------:R-:W-:-:S05]  /*0ad0*/  @P1 SEL R8, RZ, 0x1, !P0 ;  /* 0x00000001ff081807 */ /* 0x000fca0004000000 */
[----:B------:R-:W-:-:S07]  /*0ae0*/  IMAD.IADD R2, R5, 0x1, R8 ;  /* 0x0000000105027824 */ /* 0x000fce00078e0208 */
.L_x_36:
[----:B------:R-:W-:Y:S05]  /*0af0*/  BRA.U UP1, `(.L_x_32) ;  /* 0x00000001013c7547 */ /* 0x000fea000b800000 */
[----:B------:R-:W0:Y:S01]  /*0b00*/  LDC.64 R6, c[0x0][0x380] ;  /* 0x0000e000ff067b82 */ /* 0x000e220000000a00 */
[----:B------:R-:W-:-:S04]  /*0b10*/  VIADD R5, R4, UR4 ;  /* 0x0000000404057c36 */ /* 0x000fc80008000000 */
[----:B0-----:R-:W-:-:S06]  /*0b20*/  IMAD.WIDE R4, R5, 0x4, R6 ;  /* 0x0000000405047825 */ /* 0x001fcc00078e0206 */
[----:B------:R-:W2:Y:S01]  /*0b30*/  LDG.E R4, desc[UR8][R4.64] ;  /* 0x0000000804047981 */ /* 0x000ea2000c1e1900 */
[----:B------:R-:W-:Y:S01]  /*0b40*/  BSSY.RECONVERGENT B0, `(.L_x_37) ;  /* 0x0000009000007945 */ /* 0x000fe20003800200 */
[----:B------:R-:W-:Y:S01]  /*0b50*/  IMAD.MOV.U32 R9, RZ, RZ, RZ ;  /* 0x000000ffff097224 */ /* 0x000fe200078e00ff */
[----:B--2---:R-:W-:-:S13]  /*0b60*/  ISETP.NE.AND P0, PT, R4, RZ, PT ;  /* 0x000000ff0400720c */ /* 0x004fda0003f05270 */
[----:B------:R-:W-:Y:S05]  /*0b70*/  @!P0 BRA `(.L_x_38) ;  /* 0x0000000000148947 */ /* 0x000fea0003800000 */
[----:B------:R-:W-:-:S04]  /*0b80*/  VIADD R5, R3, UR4 ;  /* 0x0000000403057c36 */ /* 0x000fc80008000000 */
[----:B------:R-:W-:-:S06]  /*0b90*/  IMAD.WIDE R4, R5, 0x4, R6 ;  /* 0x0000000405047825 */ /* 0x000fcc00078e0206 */
[----:B------:R-:W2:Y:S02]  /*0ba0*/  LDG.E R4, desc[UR8][R4.64] ;  /* 0x0000000804047981 */ /* 0x000ea4000c1e1900 */
[----:B--2---:R-:W-:-:S04]  /*0bb0*/  ISETP.NE.AND P0, PT, R4, RZ, PT ;  /* 0x000000ff0400720c */ /* 0x004fc80003f05270 */
[----:B------:R-:W-:-:S09]  /*0bc0*/  SEL R9, RZ, 0x1, !P0 ;  /* 0x00000001ff097807 */ /* 0x000fd20004000000 */
.L_x_38:
[----:B------:R-:W-:Y:S05]  /*0bd0*/  BSYNC.RECONVERGENT B0 ;  /* 0x0000000000007941 */ /* 0x000fea0003800200 */
.L_x_37:
[----:B------:R-:W-:-:S07]  /*0be0*/  IMAD.IADD R2, R2, 0x1, R9 ;  /* 0x0000000102027824 */ /* 0x000fce00078e0209 */
.L_x_32:
[----:B------:R-:W0:Y:S02]  /*0bf0*/  LDC.64 R4, c[0x0][0x390] ;  /* 0x0000e400ff047b82 */ /* 0x000e240000000a00 */
[----:B0-----:R-:W-:-:S05]  /*0c00*/  IMAD.WIDE R4, R0, 0x4, R4 ;  /* 0x0000000400047825 */ /* 0x001fca00078e0204 */
[----:B------:R-:W-:Y:S01]  /*0c10*/  STG.E desc[UR8][R4.64], R2 ;  /* 0x0000000204007986 */ /* 0x000fe2000c101908 */
[----:B------:R-:W-:Y:S05]  /*0c20*/  EXIT ;  /* 0x000000000000794d */ /* 0x000fea0003800000 */
.L_x_39:
        /* <DEDUP_REMOVED lines=13> */
.L_x_41:


//--------------------- .nv.shared.reserved.0     --------------------------
	.section	.nv.shared.reserved.0,"aw",@nobits
	.weak		__nv_reservedSMEM_offset_0_alias
	.size		__nv_reservedSMEM_offset_0_alias, 0, 64
	.other		__nv_reservedSMEM_offset_0_alias,@"STO_CUDA_RESERVED_SHARED STV_DEFAULT"
__nv_reservedSMEM_offset_0_alias:
	.zero		0
	.zero		64


//--------------------- .nv.constant0._Z13updateSupportPiS_S_S_iii --------------------------
	.section	.nv.constant0._Z13updateSupportPiS_S_S_iii,"a",@progbits
	.sectionflags	@""
	.align	4
.nv.constant0._Z13updateSupportPiS_S_S_iii:
	.zero		940


//--------------------- .nv.constant0._Z23calculateInitialSupportPiS_S_ii --------------------------
	.section	.nv.constant0._Z23calculateInitialSupportPiS_S_ii,"a",@progbits
	.sectionflags	@""
	.align	4
.nv.constant0._Z23calculateInitialSupportPiS_S_ii:
	.zero		928


//--------------------- SYMBOLS --------------------------

	.type		.nv.reservedSmem.offset0,@object
	.size		.nv.reservedSmem.offset0,0x4
